//
// Generated by NVIDIA NVVM Compiler
//
// Compiler Build ID: CL-36424714
// Cuda compilation tools, release 13.0, V13.0.88
// Based on NVVM 20.0.0
//

.version 9.0
.target sm_100
.address_size 64

	// .globl	_Z8updateUViiifffffffPfS_S_
.extern .shared .align 16 .b8 u_v_n[];
.extern .shared .align 16 .b8 tempP[];

.visible .entry _Z8updateUViiifffffffPfS_S_(
	.param .u32 _Z8updateUViiifffffffPfS_S__param_0,
	.param .u32 _Z8updateUViiifffffffPfS_S__param_1,
	.param .u32 _Z8updateUViiifffffffPfS_S__param_2,
	.param .f32 _Z8updateUViiifffffffPfS_S__param_3,
	.param .f32 _Z8updateUViiifffffffPfS_S__param_4,
	.param .f32 _Z8updateUViiifffffffPfS_S__param_5,
	.param .f32 _Z8updateUViiifffffffPfS_S__param_6,
	.param .f32 _Z8updateUViiifffffffPfS_S__param_7,
	.param .f32 _Z8updateUViiifffffffPfS_S__param_8,
	.param .f32 _Z8updateUViiifffffffPfS_S__param_9,
	.param .u64 .ptr .align 1 _Z8updateUViiifffffffPfS_S__param_10,
	.param .u64 .ptr .align 1 _Z8updateUViiifffffffPfS_S__param_11,
	.param .u64 .ptr .align 1 _Z8updateUViiifffffffPfS_S__param_12
)
{
	.reg .pred 	%p<16>;
	.reg .b32 	%r<37>;
	.reg .b32 	%f<87>;
	.reg .b64 	%rd<17>;

	ld.param.u32 	%r8, [_Z8updateUViiifffffffPfS_S__param_0];
	ld.param.u32 	%r9, [_Z8updateUViiifffffffPfS_S__param_1];
	ld.param.u32 	%r11, [_Z8updateUViiifffffffPfS_S__param_2];
	ld.param.f32 	%f11, [_Z8updateUViiifffffffPfS_S__param_9];
	ld.param.u64 	%rd3, [_Z8updateUViiifffffffPfS_S__param_10];
	ld.param.u64 	%rd4, [_Z8updateUViiifffffffPfS_S__param_11];
	mov.u32 	%r12, %tid.x;
	mov.u32 	%r13, %ntid.x;
	mov.u32 	%r14, %ctaid.x;
	mad.lo.s32 	%r1, %r13, %r14, %r12;
	mov.u32 	%r15, %tid.y;
	mov.u32 	%r16, %ntid.y;
	mov.u32 	%r17, %ctaid.y;
	mad.lo.s32 	%r18, %r16, %r17, %r15;
	mul.lo.s32 	%r3, %r9, %r18;
	setp.ge.s32 	%p1, %r1, %r9;
	setp.ge.s32 	%p2, %r18, %r11;
	or.pred  	%p3, %p1, %p2;
	@%p3 bra 	$L__BB0_4;
	cvta.to.global.u64 	%rd6, %rd3;
	cvta.to.global.u64 	%rd7, %rd4;
	add.s32 	%r19, %r3, %r1;
	mul.wide.s32 	%rd8, %r19, 4;
	add.s64 	%rd1, %rd6, %rd8;
	ld.global.f32 	%f13, [%rd1];
	shl.b32 	%r20, %r19, 2;
	mov.u32 	%r21, u_v_n;
	add.s32 	%r4, %r21, %r20;
	st.shared.f32 	[%r4], %f13;
	add.s64 	%rd2, %rd7, %rd8;
	ld.global.f32 	%f14, [%rd2];
	shl.b32 	%r22, %r8, 2;
	add.s32 	%r5, %r4, %r22;
	st.shared.f32 	[%r5], %f14;
	bar.sync 	0;
	setp.lt.s32 	%p4, %r1, 1;
	setp.eq.s32 	%p5, %r18, 0;
	or.pred  	%p6, %p4, %p5;
	add.s32 	%r6, %r9, -1;
	setp.ge.s32 	%p7, %r1, %r6;
	or.pred  	%p8, %p6, %p7;
	add.s32 	%r7, %r11, -1;
	setp.ge.u32 	%p9, %r18, %r7;
	mov.f32 	%f85, 0f00000000;
	or.pred  	%p10, %p8, %p9;
	mov.f32 	%f86, %f85;
	@%p10 bra 	$L__BB0_3;
	ld.param.u64 	%rd16, [_Z8updateUViiifffffffPfS_S__param_12];
	ld.param.f32 	%f84, [_Z8updateUViiifffffffPfS_S__param_8];
	ld.param.f32 	%f83, [_Z8updateUViiifffffffPfS_S__param_7];
	ld.param.f32 	%f82, [_Z8updateUViiifffffffPfS_S__param_6];
	ld.param.f32 	%f81, [_Z8updateUViiifffffffPfS_S__param_5];
	ld.param.f32 	%f80, [_Z8updateUViiifffffffPfS_S__param_4];
	ld.param.f32 	%f79, [_Z8updateUViiifffffffPfS_S__param_3];
	cvta.to.global.u64 	%rd9, %rd16;
	add.s32 	%r23, %r3, %r1;
	ld.shared.f32 	%f15, [%r4];
	ld.shared.f32 	%f16, [%r5];
	add.s32 	%r24, %r3, %r9;
	shl.b32 	%r25, %r9, 2;
	add.s32 	%r26, %r5, %r25;
	ld.shared.f32 	%f17, [%r26];
	add.s32 	%r27, %r4, %r25;
	ld.shared.f32 	%f18, [%r27];
	shl.b32 	%r28, %r9, 1;
	sub.s32 	%r29, %r24, %r28;
	add.s32 	%r30, %r29, %r1;
	add.s32 	%r31, %r30, %r8;
	shl.b32 	%r32, %r31, 2;
	mov.u32 	%r33, u_v_n;
	add.s32 	%r34, %r33, %r32;
	ld.shared.f32 	%f19, [%r34];
	shl.b32 	%r35, %r30, 2;
	add.s32 	%r36, %r33, %r35;
	ld.shared.f32 	%f20, [%r36];
	ld.shared.f32 	%f21, [%r4+4];
	ld.shared.f32 	%f22, [%r5+4];
	ld.shared.f32 	%f23, [%r4+-4];
	ld.shared.f32 	%f24, [%r5+-4];
	mul.f32 	%f25, %f79, %f15;
	div.rn.f32 	%f26, %f25, %f80;
	sub.f32 	%f27, %f15, %f23;
	mul.f32 	%f28, %f26, %f27;
	sub.f32 	%f29, %f15, %f28;
	div.rn.f32 	%f30, %f25, %f81;
	sub.f32 	%f31, %f15, %f20;
	mul.f32 	%f32, %f30, %f31;
	sub.f32 	%f33, %f29, %f32;
	add.f32 	%f34, %f11, %f11;
	mul.f32 	%f35, %f80, %f34;
	div.rn.f32 	%f36, %f79, %f35;
	mul.wide.s32 	%rd10, %r23, 4;
	add.s64 	%rd11, %rd9, %rd10;
	ld.global.f32 	%f37, [%rd11+4];
	ld.global.f32 	%f38, [%rd11+-4];
	sub.f32 	%f39, %f37, %f38;
	mul.f32 	%f40, %f36, %f39;
	sub.f32 	%f41, %f33, %f40;
	mul.f32 	%f42, %f79, %f84;
	div.rn.f32 	%f43, %f42, %f82;
	add.f32 	%f44, %f15, %f15;
	sub.f32 	%f45, %f21, %f44;
	add.f32 	%f46, %f45, %f23;
	fma.rn.f32 	%f47, %f43, %f46, %f41;
	div.rn.f32 	%f48, %f42, %f83;
	sub.f32 	%f49, %f18, %f44;
	add.f32 	%f50, %f49, %f20;
	fma.rn.f32 	%f85, %f48, %f50, %f47;
	mul.f32 	%f51, %f79, %f16;
	div.rn.f32 	%f52, %f51, %f80;
	sub.f32 	%f53, %f16, %f24;
	mul.f32 	%f54, %f52, %f53;
	sub.f32 	%f55, %f16, %f54;
	div.rn.f32 	%f56, %f51, %f81;
	sub.f32 	%f57, %f16, %f19;
	mul.f32 	%f58, %f56, %f57;
	sub.f32 	%f59, %f55, %f58;
	mul.f32 	%f60, %f81, %f34;
	div.rn.f32 	%f61, %f79, %f60;
	mul.wide.s32 	%rd12, %r9, 4;
	add.s64 	%rd13, %rd11, %rd12;
	ld.global.f32 	%f62, [%rd13];
	mul.wide.s32 	%rd14, %r30, 4;
	add.s64 	%rd15, %rd9, %rd14;
	ld.global.f32 	%f63, [%rd15];
	sub.f32 	%f64, %f62, %f63;
	mul.f32 	%f65, %f61, %f64;
	sub.f32 	%f66, %f59, %f65;
	add.f32 	%f67, %f16, %f16;
	sub.f32 	%f68, %f22, %f67;
	add.f32 	%f69, %f68, %f24;
	fma.rn.f32 	%f70, %f43, %f69, %f66;
	sub.f32 	%f71, %f17, %f67;
	add.f32 	%f72, %f71, %f19;
	fma.rn.f32 	%f86, %f48, %f72, %f70;
$L__BB0_3:
	bar.sync 	0;
	setp.eq.s32 	%p11, %r1, %r6;
	bar.sync 	0;
	setp.eq.s32 	%p12, %r1, 0;
	bar.sync 	0;
	setp.eq.s32 	%p13, %r18, 0;
	or.pred  	%p14, %p12, %p13;
	selp.f32 	%f73, 0f00000000, %f85, %p11;
	selp.f32 	%f74, 0f00000000, %f73, %p14;
	bar.sync 	0;
	setp.eq.s32 	%p15, %r18, %r7;
	selp.f32 	%f75, 0f3F800000, %f74, %p15;
	selp.f32 	%f76, 0f00000000, %f86, %p11;
	selp.f32 	%f77, 0f00000000, %f76, %p15;
	selp.f32 	%f78, 0f00000000, %f77, %p14;
	bar.sync 	0;
	st.global.f32 	[%rd1], %f75;
	st.global.f32 	[%rd2], %f78;
$L__BB0_4:
	ret;

}
	// .globl	_Z7updatePiiiiffPfS_
.visible .entry _Z7updatePiiiiffPfS_(
	.param .u32 _Z7updatePiiiiffPfS__param_0,
	.param .u32 _Z7updatePiiiiffPfS__param_1,
	.param .u32 _Z7updatePiiiiffPfS__param_2,
	.param .u32 _Z7updatePiiiiffPfS__param_3,
	.param .f32 _Z7updatePiiiiffPfS__param_4,
	.param .f32 _Z7updatePiiiiffPfS__param_5,
	.param .u64 .ptr .align 1 _Z7updatePiiiiffPfS__param_6,
	.param .u64 .ptr .align 1 _Z7updatePiiiiffPfS__param_7
)
{
	.reg .pred 	%p<42>;
	.reg .b32 	%r<46>;
	.reg .b32 	%f<85>;
	.reg .b64 	%rd<9>;

	ld.param.u32 	%r18, [_Z7updatePiiiiffPfS__param_0];
	ld.param.u32 	%r19, [_Z7updatePiiiiffPfS__param_1];
	ld.param.u32 	%r20, [_Z7updatePiiiiffPfS__param_2];
	ld.param.u32 	%r22, [_Z7updatePiiiiffPfS__param_3];
	ld.param.f32 	%f5, [_Z7updatePiiiiffPfS__param_4];
	ld.param.f32 	%f6, [_Z7updatePiiiiffPfS__param_5];
	ld.param.u64 	%rd2, [_Z7updatePiiiiffPfS__param_6];
	ld.param.u64 	%rd3, [_Z7updatePiiiiffPfS__param_7];
	mov.u32 	%r23, %tid.x;
	mov.u32 	%r24, %ntid.x;
	mov.u32 	%r25, %ctaid.x;
	mad.lo.s32 	%r1, %r24, %r25, %r23;
	mov.u32 	%r26, %tid.y;
	mov.u32 	%r27, %ntid.y;
	mov.u32 	%r28, %ctaid.y;
	mad.lo.s32 	%r29, %r27, %r28, %r26;
	mad.lo.s32 	%r3, %r20, %r29, %r1;
	setp.ge.s32 	%p2, %r1, %r20;
	setp.ge.s32 	%p3, %r29, %r22;
	or.pred  	%p4, %p2, %p3;
	@%p4 bra 	$L__BB1_61;
	cvta.to.global.u64 	%rd4, %rd2;
	mul.wide.s32 	%rd5, %r3, 4;
	add.s64 	%rd1, %rd4, %rd5;
	ld.global.f32 	%f8, [%rd1];
	shl.b32 	%r30, %r3, 2;
	mov.u32 	%r31, tempP;
	add.s32 	%r4, %r31, %r30;
	st.shared.f32 	[%r4], %f8;
	shl.b32 	%r32, %r18, 2;
	add.s32 	%r5, %r4, %r32;
	st.shared.f32 	[%r5], %f8;
	bar.sync 	0;
	setp.gt.s32 	%p5, %r1, 0;
	setp.ne.s32 	%p6, %r29, 0;
	and.pred  	%p7, %p5, %p6;
	add.s32 	%r6, %r20, -1;
	setp.lt.s32 	%p8, %r1, %r6;
	and.pred  	%p9, %p7, %p8;
	add.s32 	%r7, %r22, -1;
	setp.lt.u32 	%p10, %r29, %r7;
	and.pred  	%p1, %p9, %p10;
	mov.f32 	%f83, 0f00000000;
	not.pred 	%p11, %p1;
	mov.f32 	%f84, %f83;
	@%p11 bra 	$L__BB1_3;
	cvta.to.global.u64 	%rd6, %rd3;
	add.s64 	%rd8, %rd6, %rd5;
	ld.global.f32 	%f9, [%rd8];
	mul.f32 	%f10, %f5, %f9;
	mul.f32 	%f83, %f6, %f10;
	add.f32 	%f11, %f5, %f6;
	add.f32 	%f84, %f11, %f11;
$L__BB1_3:
	setp.lt.s32 	%p12, %r19, 1;
	@%p12 bra 	$L__BB1_60;
	shl.b32 	%r33, %r20, 2;
	add.s32 	%r8, %r5, %r33;
	add.s32 	%r34, %r3, %r18;
	sub.s32 	%r35, %r34, %r20;
	shl.b32 	%r36, %r35, 2;
	add.s32 	%r9, %r31, %r36;
	add.s32 	%r10, %r4, %r33;
	and.b32  	%r11, %r19, 3;
	setp.lt.u32 	%p13, %r19, 4;
	@%p13 bra 	$L__BB1_47;
	and.b32  	%r38, %r19, 2147483644;
	neg.s32 	%r44, %r38;
$L__BB1_6:
	ld.shared.f32 	%f12, [%r4];
	st.shared.f32 	[%r5], %f12;
	bar.sync 	0;
	@%p11 bra 	$L__BB1_8;
	ld.shared.f32 	%f13, [%r5+4];
	ld.shared.f32 	%f14, [%r5+-4];
	add.f32 	%f15, %f13, %f14;
	ld.shared.f32 	%f16, [%r8];
	ld.shared.f32 	%f17, [%r9];
	add.f32 	%f18, %f16, %f17;
	mul.f32 	%f19, %f5, %f18;
	fma.rn.f32 	%f20, %f6, %f15, %f19;
	sub.f32 	%f21, %f20, %f83;
	div.rn.f32 	%f22, %f21, %f84;
	st.shared.f32 	[%r4], %f22;
$L__BB1_8:
	setp.ne.s32 	%p15, %r1, %r6;
	bar.sync 	0;
	@%p15 bra 	$L__BB1_10;
	ld.shared.f32 	%f23, [%r4+-4];
	st.shared.f32 	[%r4], %f23;
$L__BB1_10:
	setp.ne.s32 	%p16, %r29, 0;
	bar.sync 	0;
	@%p16 bra 	$L__BB1_12;
	ld.shared.f32 	%f24, [%r10];
	st.shared.f32 	[%r4], %f24;
$L__BB1_12:
	setp.ne.s32 	%p17, %r1, 0;
	bar.sync 	0;
	@%p17 bra 	$L__BB1_14;
	ld.shared.f32 	%f25, [%r4+4];
	st.shared.f32 	[%r4], %f25;
$L__BB1_14:
	setp.ne.s32 	%p18, %r29, %r7;
	bar.sync 	0;
	@%p18 bra 	$L__BB1_16;
	mov.b32 	%r39, 0;
	st.shared.u32 	[%r4], %r39;
$L__BB1_16:
	bar.sync 	0;
	ld.shared.f32 	%f26, [%r4];
	st.shared.f32 	[%r5], %f26;
	bar.sync 	0;
	@%p11 bra 	$L__BB1_18;
	ld.shared.f32 	%f27, [%r5+4];
	ld.shared.f32 	%f28, [%r5+-4];
	add.f32 	%f29, %f27, %f28;
	ld.shared.f32 	%f30, [%r8];
	ld.shared.f32 	%f31, [%r9];
	add.f32 	%f32, %f30, %f31;
	mul.f32 	%f33, %f5, %f32;
	fma.rn.f32 	%f34, %f6, %f29, %f33;
	sub.f32 	%f35, %f34, %f83;
	div.rn.f32 	%f36, %f35, %f84;
	st.shared.f32 	[%r4], %f36;
$L__BB1_18:
	setp.ne.s32 	%p20, %r1, %r6;
	bar.sync 	0;
	@%p20 bra 	$L__BB1_20;
	ld.shared.f32 	%f37, [%r4+-4];
	st.shared.f32 	[%r4], %f37;
$L__BB1_20:
	setp.ne.s32 	%p21, %r29, 0;
	bar.sync 	0;
	@%p21 bra 	$L__BB1_22;
	ld.shared.f32 	%f38, [%r10];
	st.shared.f32 	[%r4], %f38;
$L__BB1_22:
	setp.ne.s32 	%p22, %r1, 0;
	bar.sync 	0;
	@%p22 bra 	$L__BB1_24;
	ld.shared.f32 	%f39, [%r4+4];
	st.shared.f32 	[%r4], %f39;
$L__BB1_24:
	setp.ne.s32 	%p23, %r29, %r7;
	bar.sync 	0;
	@%p23 bra 	$L__BB1_26;
	mov.b32 	%r40, 0;
	st.shared.u32 	[%r4], %r40;
$L__BB1_26:
	bar.sync 	0;
	ld.shared.f32 	%f40, [%r4];
	st.shared.f32 	[%r5], %f40;
	bar.sync 	0;
	@%p11 bra 	$L__BB1_28;
	ld.shared.f32 	%f41, [%r5+4];
	ld.shared.f32 	%f42, [%r5+-4];
	add.f32 	%f43, %f41, %f42;
	ld.shared.f32 	%f44, [%r8];
	ld.shared.f32 	%f45, [%r9];
	add.f32 	%f46, %f44, %f45;
	mul.f32 	%f47, %f5, %f46;
	fma.rn.f32 	%f48, %f6, %f43, %f47;
	sub.f32 	%f49, %f48, %f83;
	div.rn.f32 	%f50, %f49, %f84;
	st.shared.f32 	[%r4], %f50;
$L__BB1_28:
	setp.ne.s32 	%p25, %r1, %r6;
	bar.sync 	0;
	@%p25 bra 	$L__BB1_30;
	ld.shared.f32 	%f51, [%r4+-4];
	st.shared.f32 	[%r4], %f51;
$L__BB1_30:
	setp.ne.s32 	%p26, %r29, 0;
	bar.sync 	0;
	@%p26 bra 	$L__BB1_32;
	ld.shared.f32 	%f52, [%r10];
	st.shared.f32 	[%r4], %f52;
$L__BB1_32:
	setp.ne.s32 	%p27, %r1, 0;
	bar.sync 	0;
	@%p27 bra 	$L__BB1_34;
	ld.shared.f32 	%f53, [%r4+4];
	st.shared.f32 	[%r4], %f53;
$L__BB1_34:
	setp.ne.s32 	%p28, %r29, %r7;
	bar.sync 	0;
	@%p28 bra 	$L__BB1_36;
	mov.b32 	%r41, 0;
	st.shared.u32 	[%r4], %r41;
$L__BB1_36:
	bar.sync 	0;
	ld.shared.f32 	%f54, [%r4];
	st.shared.f32 	[%r5], %f54;
	bar.sync 	0;
	@%p11 bra 	$L__BB1_38;
	ld.shared.f32 	%f55, [%r5+4];
	ld.shared.f32 	%f56, [%r5+-4];
	add.f32 	%f57, %f55, %f56;
	ld.shared.f32 	%f58, [%r8];
	ld.shared.f32 	%f59, [%r9];
	add.f32 	%f60, %f58, %f59;
	mul.f32 	%f61, %f5, %f60;
	fma.rn.f32 	%f62, %f6, %f57, %f61;
	sub.f32 	%f63, %f62, %f83;
	div.rn.f32 	%f64, %f63, %f84;
	st.shared.f32 	[%r4], %f64;
$L__BB1_38:
	setp.ne.s32 	%p30, %r1, %r6;
	bar.sync 	0;
	@%p30 bra 	$L__BB1_40;
	ld.shared.f32 	%f65, [%r4+-4];
	st.shared.f32 	[%r4], %f65;
$L__BB1_40:
	setp.ne.s32 	%p31, %r29, 0;
	bar.sync 	0;
	@%p31 bra 	$L__BB1_42;
	ld.shared.f32 	%f66, [%r10];
	st.shared.f32 	[%r4], %f66;
$L__BB1_42:
	setp.ne.s32 	%p32, %r1, 0;
	bar.sync 	0;
	@%p32 bra 	$L__BB1_44;
	ld.shared.f32 	%f67, [%r4+4];
	st.shared.f32 	[%r4], %f67;
$L__BB1_44:
	setp.ne.s32 	%p33, %r29, %r7;
	bar.sync 	0;
	@%p33 bra 	$L__BB1_46;
	mov.b32 	%r42, 0;
	st.shared.u32 	[%r4], %r42;
$L__BB1_46:
	bar.sync 	0;
	add.s32 	%r44, %r44, 4;
	setp.ne.s32 	%p34, %r44, 0;
	@%p34 bra 	$L__BB1_6;
$L__BB1_47:
	setp.eq.s32 	%p35, %r11, 0;
	@%p35 bra 	$L__BB1_60;
	neg.s32 	%r45, %r11;
$L__BB1_49:
	.pragma "nounroll";
	ld.shared.f32 	%f68, [%r4];
	st.shared.f32 	[%r5], %f68;
	bar.sync 	0;
	@%p11 bra 	$L__BB1_51;
	ld.shared.f32 	%f69, [%r5+4];
	ld.shared.f32 	%f70, [%r5+-4];
	add.f32 	%f71, %f69, %f70;
	ld.shared.f32 	%f72, [%r8];
	ld.shared.f32 	%f73, [%r9];
	add.f32 	%f74, %f72, %f73;
	mul.f32 	%f75, %f5, %f74;
	fma.rn.f32 	%f76, %f6, %f71, %f75;
	sub.f32 	%f77, %f76, %f83;
	div.rn.f32 	%f78, %f77, %f84;
	st.shared.f32 	[%r4], %f78;
$L__BB1_51:
	setp.ne.s32 	%p37, %r1, %r6;
	bar.sync 	0;
	@%p37 bra 	$L__BB1_53;
	ld.shared.f32 	%f79, [%r4+-4];
	st.shared.f32 	[%r4], %f79;
$L__BB1_53:
	setp.ne.s32 	%p38, %r29, 0;
	bar.sync 	0;
	@%p38 bra 	$L__BB1_55;
	ld.shared.f32 	%f80, [%r10];
	st.shared.f32 	[%r4], %f80;
$L__BB1_55:
	setp.ne.s32 	%p39, %r1, 0;
	bar.sync 	0;
	@%p39 bra 	$L__BB1_57;
	ld.shared.f32 	%f81, [%r4+4];
	st.shared.f32 	[%r4], %f81;
$L__BB1_57:
	setp.ne.s32 	%p40, %r29, %r7;
	bar.sync 	0;
	@%p40 bra 	$L__BB1_59;
	mov.b32 	%r43, 0;
	st.shared.u32 	[%r4], %r43;
$L__BB1_59:
	bar.sync 	0;
	add.s32 	%r45, %r45, 1;
	setp.ne.s32 	%p41, %r45, 0;
	@%p41 bra 	$L__BB1_49;
$L__BB1_60:
	ld.shared.f32 	%f82, [%r4];
	st.global.f32 	[%rd1], %f82;
$L__BB1_61:
	ret;

}
	// .globl	_Z8computeBiiffffPfS_S_
.visible .entry _Z8computeBiiffffPfS_S_(
	.param .u32 _Z8computeBiiffffPfS_S__param_0,
	.param .u32 _Z8computeBiiffffPfS_S__param_1,
	.param .f32 _Z8computeBiiffffPfS_S__param_2,
	.param .f32 _Z8computeBiiffffPfS_S__param_3,
	.param .f32 _Z8computeBiiffffPfS_S__param_4,
	.param .f32 _Z8computeBiiffffPfS_S__param_5,
	.param .u64 .ptr .align 1 _Z8computeBiiffffPfS_S__param_6,
	.param .u64 .ptr .align 1 _Z8computeBiiffffPfS_S__param_7,
	.param .u64 .ptr .align 1 _Z8computeBiiffffPfS_S__param_8
)
{
	.reg .pred 	%p<8>;
	.reg .b32 	%r<20>;
	.reg .b32 	%f<33>;
	.reg .b64 	%rd<18>;

	ld.param.u32 	%r4, [_Z8computeBiiffffPfS_S__param_0];
	ld.param.u32 	%r5, [_Z8computeBiiffffPfS_S__param_1];
	ld.param.f32 	%f1, [_Z8computeBiiffffPfS_S__param_2];
	ld.param.f32 	%f2, [_Z8computeBiiffffPfS_S__param_3];
	ld.param.f32 	%f3, [_Z8computeBiiffffPfS_S__param_4];
	ld.param.f32 	%f4, [_Z8computeBiiffffPfS_S__param_5];
	ld.param.u64 	%rd1, [_Z8computeBiiffffPfS_S__param_6];
	ld.param.u64 	%rd2, [_Z8computeBiiffffPfS_S__param_7];
	ld.param.u64 	%rd3, [_Z8computeBiiffffPfS_S__param_8];
	mov.u32 	%r7, %tid.x;
	mov.u32 	%r8, %ntid.x;
	mov.u32 	%r9, %ctaid.x;
	mad.lo.s32 	%r10, %r8, %r9, %r7;
	mov.u32 	%r11, %tid.y;
	mov.u32 	%r12, %ntid.y;
	mov.u32 	%r13, %ctaid.y;
	mad.lo.s32 	%r14, %r12, %r13, %r11;
	setp.lt.s32 	%p1, %r10, 1;
	setp.eq.s32 	%p2, %r14, 0;
	or.pred  	%p3, %p1, %p2;
	add.s32 	%r15, %r4, -1;
	setp.ge.s32 	%p4, %r10, %r15;
	or.pred  	%p5, %p3, %p4;
	add.s32 	%r16, %r5, -1;
	setp.ge.s32 	%p6, %r14, %r16;
	or.pred  	%p7, %p5, %p6;
	@%p7 bra 	$L__BB2_2;
	cvta.to.global.u64 	%rd4, %rd2;
	cvta.to.global.u64 	%rd5, %rd1;
	cvta.to.global.u64 	%rd6, %rd3;
	mad.lo.s32 	%r17, %r14, %r4, %r10;
	add.s32 	%r18, %r17, %r4;
	mul.wide.s32 	%rd7, %r18, 4;
	add.s64 	%rd8, %rd4, %rd7;
	ld.global.f32 	%f5, [%rd8];
	add.s64 	%rd9, %rd5, %rd7;
	ld.global.f32 	%f6, [%rd9];
	sub.s32 	%r19, %r17, %r4;
	mul.wide.s32 	%rd10, %r19, 4;
	add.s64 	%rd11, %rd4, %rd10;
	ld.global.f32 	%f7, [%rd11];
	add.s64 	%rd12, %rd5, %rd10;
	ld.global.f32 	%f8, [%rd12];
	mul.wide.s32 	%rd13, %r4, 4;
	add.s64 	%rd14, %rd12, %rd13;
	ld.global.f32 	%f9, [%rd14+4];
	add.s64 	%rd15, %rd11, %rd13;
	ld.global.f32 	%f10, [%rd15+4];
	ld.global.f32 	%f11, [%rd14+-4];
	ld.global.f32 	%f12, [%rd15+-4];
	sub.f32 	%f13, %f9, %f11;
	add.f32 	%f14, %f3, %f3;
	div.rn.f32 	%f15, %f13, %f14;
	sub.f32 	%f16, %f5, %f7;
	add.f32 	%f17, %f4, %f4;
	div.rn.f32 	%f18, %f16, %f17;
	rcp.rn.f32 	%f19, %f2;
	add.f32 	%f20, %f18, %f15;
	mul.f32 	%f21, %f19, %f20;
	mul.f32 	%f22, %f15, %f15;
	sub.f32 	%f23, %f21, %f22;
	sub.f32 	%f24, %f6, %f8;
	sub.f32 	%f25, %f10, %f12;
	mul.f32 	%f26, %f24, %f25;
	mul.f32 	%f27, %f3, %f17;
	div.rn.f32 	%f28, %f26, %f27;
	sub.f32 	%f29, %f23, %f28;
	mul.f32 	%f30, %f18, %f18;
	sub.f32 	%f31, %f29, %f30;
	mul.f32 	%f32, %f1, %f31;
	mul.wide.s32 	%rd16, %r17, 4;
	add.s64 	%rd17, %rd6, %rd16;
	st.global.f32 	[%rd17], %f32;
$L__BB2_2:
	ret;

}
	// .globl	_Z11init_arraysiiPfS_S_
.visible .entry _Z11init_arraysiiPfS_S_(
	.param .u32 _Z11init_arraysiiPfS_S__param_0,
	.param .u32 _Z11init_arraysiiPfS_S__param_1,
	.param .u64 .ptr .align 1 _Z11init_arraysiiPfS_S__param_2,
	.param .u64 .ptr .align 1 _Z11init_arraysiiPfS_S__param_3,
	.param .u64 .ptr .align 1 _Z11init_arraysiiPfS_S__param_4
)
{
	.reg .pred 	%p<2>;
	.reg .b32 	%r<13>;
	.reg .b64 	%rd<11>;

	ld.param.u32 	%r2, [_Z11init_arraysiiPfS_S__param_0];
	ld.param.u32 	%r3, [_Z11init_arraysiiPfS_S__param_1];
	ld.param.u64 	%rd1, [_Z11init_arraysiiPfS_S__param_2];
	ld.param.u64 	%rd2, [_Z11init_arraysiiPfS_S__param_3];
	ld.param.u64 	%rd3, [_Z11init_arraysiiPfS_S__param_4];
	mov.u32 	%r4, %tid.x;
	mov.u32 	%r5, %ntid.x;
	mov.u32 	%r6, %ctaid.x;
	mad.lo.s32 	%r7, %r5, %r6, %r4;
	mov.u32 	%r8, %tid.y;
	mov.u32 	%r9, %ntid.y;
	mov.u32 	%r10, %ctaid.y;
	mad.lo.s32 	%r11, %r9, %r10, %r8;
	mad.lo.s32 	%r1, %r3, %r11, %r7;
	setp.ge.s32 	%p1, %r1, %r2;
	@%p1 bra 	$L__BB3_2;
	cvta.to.global.u64 	%rd4, %rd1;
	cvta.to.global.u64 	%rd5, %rd2;
	cvta.to.global.u64 	%rd6, %rd3;
	mul.wide.s32 	%rd7, %r1, 4;
	add.s64 	%rd8, %rd4, %rd7;
	mov.b32 	%r12, 0;
	st.global.u32 	[%rd8], %r12;
	add.s64 	%rd9, %rd5, %rd7;
	st.global.u32 	[%rd9], %r12;
	add.s64 	%rd10, %rd6, %rd7;
	st.global.u32 	[%rd10], %r12;
$L__BB3_2:
	ret;

}
	// .globl	_Z12updateP_ColsiiPf
.visible .entry _Z12updateP_ColsiiPf(
	.param .u32 _Z12updateP_ColsiiPf_param_0,
	.param .u32 _Z12updateP_ColsiiPf_param_1,
	.param .u64 .ptr .align 1 _Z12updateP_ColsiiPf_param_2
)
{
	.reg .pred 	%p<2>;
	.reg .b32 	%r<9>;
	.reg .b32 	%f<2>;
	.reg .b64 	%rd<9>;

	ld.param.u32 	%r2, [_Z12updateP_ColsiiPf_param_0];
	ld.param.u32 	%r3, [_Z12updateP_ColsiiPf_param_1];
	ld.param.u64 	%rd1, [_Z12updateP_ColsiiPf_param_2];
	mov.u32 	%r4, %tid.x;
	mov.u32 	%r5, %ntid.x;
	mov.u32 	%r6, %ctaid.x;
	mad.lo.s32 	%r1, %r5, %r6, %r4;
	setp.ge.s32 	%p1, %r1, %r2;
	@%p1 bra 	$L__BB4_2;
	cvta.to.global.u64 	%rd2, %rd1;
	add.s32 	%r7, %r1, %r2;
	mul.wide.s32 	%rd3, %r7, 4;
	add.s64 	%rd4, %rd2, %rd3;
	ld.global.f32 	%f1, [%rd4];
	mul.wide.s32 	%rd5, %r1, 4;
	add.s64 	%rd6, %rd2, %rd5;
	st.global.f32 	[%rd6], %f1;
	mul.wide.s32 	%rd7, %r3, 4;
	add.s64 	%rd8, %rd6, %rd7;
	mov.b32 	%r8, 0;
	st.global.u32 	[%rd8], %r8;
$L__BB4_2:
	ret;

}
	// .globl	_Z13updateP_LinesiiiPf
.visible .entry _Z13updateP_LinesiiiPf(
	.param .u32 _Z13updateP_LinesiiiPf_param_0,
	.param .u32 _Z13updateP_LinesiiiPf_param_1,
	.param .u32 _Z13updateP_LinesiiiPf_param_2,
	.param .u64 .ptr .align 1 _Z13updateP_LinesiiiPf_param_3
)
{
	.reg .pred 	%p<2>;
	.reg .b32 	%r<10>;
	.reg .b32 	%f<3>;
	.reg .b64 	%rd<7>;

	ld.param.u32 	%r4, [_Z13updateP_LinesiiiPf_param_0];
	ld.param.u32 	%r2, [_Z13updateP_LinesiiiPf_param_1];
	ld.param.u32 	%r3, [_Z13updateP_LinesiiiPf_param_2];
	ld.param.u64 	%rd1, [_Z13updateP_LinesiiiPf_param_3];
	mov.u32 	%r5, %tid.x;
	mov.u32 	%r6, %ntid.x;
	mov.u32 	%r7, %ctaid.x;
	mad.lo.s32 	%r1, %r6, %r7, %r5;
	setp.ge.s32 	%p1, %r1, %r4;
	@%p1 bra 	$L__BB5_2;
	cvta.to.global.u64 	%rd2, %rd1;
	mul.lo.s32 	%r8, %r2, %r1;
	add.s32 	%r9, %r8, %r3;
	mul.wide.s32 	%rd3, %r9, 4;
	add.s64 	%rd4, %rd2, %rd3;
	ld.global.f32 	%f1, [%rd4+-4];
	st.global.f32 	[%rd4], %f1;
	mul.wide.s32 	%rd5, %r8, 4;
	add.s64 	%rd6, %rd2, %rd5;
	ld.global.f32 	%f2, [%rd6+4];
	st.global.f32 	[%rd6], %f2;
$L__BB5_2:
	ret;

}
	// .globl	_Z17updateUV_RLBoundsiiPfS_
.visible .entry _Z17updateUV_RLBoundsiiPfS_(
	.param .u32 _Z17updateUV_RLBoundsiiPfS__param_0,
	.param .u32 _Z17updateUV_RLBoundsiiPfS__param_1,
	.param .u64 .ptr .align 1 _Z17updateUV_RLBoundsiiPfS__param_2,
	.param .u64 .ptr .align 1 _Z17updateUV_RLBoundsiiPfS__param_3
)
{
	.reg .pred 	%p<2>;
	.reg .b32 	%r<9>;
	.reg .b64 	%rd<11>;

	ld.param.u32 	%r3, [_Z17updateUV_RLBoundsiiPfS__param_0];
	ld.param.u32 	%r2, [_Z17updateUV_RLBoundsiiPfS__param_1];
	ld.param.u64 	%rd1, [_Z17updateUV_RLBoundsiiPfS__param_2];
	ld.param.u64 	%rd2, [_Z17updateUV_RLBoundsiiPfS__param_3];
	mov.u32 	%r4, %tid.x;
	mov.u32 	%r5, %ntid.x;
	mov.u32 	%r6, %ctaid.x;
	mad.lo.s32 	%r1, %r5, %r6, %r4;
	setp.ge.s32 	%p1, %r1, %r3;
	@%p1 bra 	$L__BB6_2;
	cvta.to.global.u64 	%rd3, %rd1;
	cvta.to.global.u64 	%rd4, %rd2;
	mul.wide.s32 	%rd5, %r1, 4;
	add.s64 	%rd6, %rd3, %rd5;
	mov.b32 	%r7, 0;
	st.global.u32 	[%rd6], %r7;
	add.s64 	%rd7, %rd4, %rd5;
	st.global.u32 	[%rd7], %r7;
	mul.wide.s32 	%rd8, %r2, 4;
	add.s64 	%rd9, %rd6, %rd8;
	mov.b32 	%r8, 1065353216;
	st.global.u32 	[%rd9], %r8;
	add.s64 	%rd10, %rd7, %rd8;
	st.global.u32 	[%rd10], %r7;
$L__BB6_2:
	ret;

}
	// .globl	_Z17updateUV_TBBoundsiiiPfS_
.visible .entry _Z17updateUV_TBBoundsiiiPfS_(
	.param .u32 _Z17updateUV_TBBoundsiiiPfS__param_0,
	.param .u32 _Z17updateUV_TBBoundsiiiPfS__param_1,
	.param .u32 _Z17updateUV_TBBoundsiiiPfS__param_2,
	.param .u64 .ptr .align 1 _Z17updateUV_TBBoundsiiiPfS__param_3,
	.param .u64 .ptr .align 1 _Z17updateUV_TBBoundsiiiPfS__param_4
)
{
	.reg .pred 	%p<2>;
	.reg .b32 	%r<10>;
	.reg .b64 	%rd<11>;

	ld.param.u32 	%r4, [_Z17updateUV_TBBoundsiiiPfS__param_0];
	ld.param.u32 	%r2, [_Z17updateUV_TBBoundsiiiPfS__param_1];
	ld.param.u32 	%r3, [_Z17updateUV_TBBoundsiiiPfS__param_2];
	ld.param.u64 	%rd1, [_Z17updateUV_TBBoundsiiiPfS__param_3];
	ld.param.u64 	%rd2, [_Z17updateUV_TBBoundsiiiPfS__param_4];
	mov.u32 	%r5, %tid.x;
	mov.u32 	%r6, %ntid.x;
	mov.u32 	%r7, %ctaid.x;
	mad.lo.s32 	%r1, %r6, %r7, %r5;
	setp.ge.s32 	%p1, %r1, %r4;
	@%p1 bra 	$L__BB7_2;
	cvta.to.global.u64 	%rd3, %rd1;
	cvta.to.global.u64 	%rd4, %rd2;
	mul.lo.s32 	%r8, %r2, %r1;
	mul.wide.s32 	%rd5, %r8, 4;
	add.s64 	%rd6, %rd3, %rd5;
	mov.b32 	%r9, 0;
	st.global.u32 	[%rd6], %r9;
	add.s64 	%rd7, %rd4, %rd5;
	st.global.u32 	[%rd7], %r9;
	mul.wide.s32 	%rd8, %r3, 4;
	add.s64 	%rd9, %rd6, %rd8;
	st.global.u32 	[%rd9], %r9;
	add.s64 	%rd10, %rd7, %rd8;
	st.global.u32 	[%rd10], %r9;
$L__BB7_2:
	ret;

}
	// .globl	_Z11updateUV_GMiifffffffPfS_S_S_S_
.visible .entry _Z11updateUV_GMiifffffffPfS_S_S_S_(
	.param .u32 _Z11updateUV_GMiifffffffPfS_S_S_S__param_0,
	.param .u32 _Z11updateUV_GMiifffffffPfS_S_S_S__param_1,
	.param .f32 _Z11updateUV_GMiifffffffPfS_S_S_S__param_2,
	.param .f32 _Z11updateUV_GMiifffffffPfS_S_S_S__param_3,
	.param .f32 _Z11updateUV_GMiifffffffPfS_S_S_S__param_4,
	.param .f32 _Z11updateUV_GMiifffffffPfS_S_S_S__param_5,
	.param .f32 _Z11updateUV_GMiifffffffPfS_S_S_S__param_6,
	.param .f32 _Z11updateUV_GMiifffffffPfS_S_S_S__param_7,
	.param .f32 _Z11updateUV_GMiifffffffPfS_S_S_S__param_8,
	.param .u64 .ptr .align 1 _Z11updateUV_GMiifffffffPfS_S_S_S__param_9,
	.param .u64 .ptr .align 1 _Z11updateUV_GMiifffffffPfS_S_S_S__param_10,
	.param .u64 .ptr .align 1 _Z11updateUV_GMiifffffffPfS_S_S_S__param_11,
	.param .u64 .ptr .align 1 _Z11updateUV_GMiifffffffPfS_S_S_S__param_12,
	.param .u64 .ptr .align 1 _Z11updateUV_GMiifffffffPfS_S_S_S__param_13
)
{
	.reg .pred 	%p<8>;
	.reg .b32 	%r<23>;
	.reg .b32 	%f<68>;
	.reg .b64 	%rd<30>;

	ld.param.u32 	%r4, [_Z11updateUV_GMiifffffffPfS_S_S_S__param_0];
	ld.param.u32 	%r5, [_Z11updateUV_GMiifffffffPfS_S_S_S__param_1];
	ld.param.f32 	%f1, [_Z11updateUV_GMiifffffffPfS_S_S_S__param_2];
	ld.param.f32 	%f2, [_Z11updateUV_GMiifffffffPfS_S_S_S__param_3];
	ld.param.f32 	%f3, [_Z11updateUV_GMiifffffffPfS_S_S_S__param_4];
	ld.param.f32 	%f4, [_Z11updateUV_GMiifffffffPfS_S_S_S__param_5];
	ld.param.f32 	%f5, [_Z11updateUV_GMiifffffffPfS_S_S_S__param_6];
	ld.param.f32 	%f6, [_Z11updateUV_GMiifffffffPfS_S_S_S__param_7];
	ld.param.f32 	%f7, [_Z11updateUV_GMiifffffffPfS_S_S_S__param_8];
	mov.u32 	%r7, %tid.x;
	mov.u32 	%r8, %ntid.x;
	mov.u32 	%r9, %ctaid.x;
	mad.lo.s32 	%r10, %r8, %r9, %r7;
	mov.u32 	%r11, %tid.y;
	mov.u32 	%r12, %ntid.y;
	mov.u32 	%r13, %ctaid.y;
	mad.lo.s32 	%r14, %r12, %r13, %r11;
	setp.lt.s32 	%p1, %r10, 1;
	setp.eq.s32 	%p2, %r14, 0;
	or.pred  	%p3, %p1, %p2;
	add.s32 	%r15, %r4, -1;
	setp.ge.s32 	%p4, %r10, %r15;
	or.pred  	%p5, %p3, %p4;
	add.s32 	%r16, %r5, -1;
	setp.ge.s32 	%p6, %r14, %r16;
	or.pred  	%p7, %p5, %p6;
	@%p7 bra 	$L__BB8_2;
	ld.param.u64 	%rd29, [_Z11updateUV_GMiifffffffPfS_S_S_S__param_13];
	ld.param.u64 	%rd28, [_Z11updateUV_GMiifffffffPfS_S_S_S__param_12];
	ld.param.u64 	%rd27, [_Z11updateUV_GMiifffffffPfS_S_S_S__param_11];
	ld.param.u64 	%rd26, [_Z11updateUV_GMiifffffffPfS_S_S_S__param_10];
	ld.param.u64 	%rd25, [_Z11updateUV_GMiifffffffPfS_S_S_S__param_9];
	cvta.to.global.u64 	%rd6, %rd27;
	cvta.to.global.u64 	%rd7, %rd28;
	cvta.to.global.u64 	%rd8, %rd29;
	cvta.to.global.u64 	%rd9, %rd25;
	cvta.to.global.u64 	%rd10, %rd26;
	mul.lo.s32 	%r17, %r14, %r4;
	add.s32 	%r18, %r17, %r10;
	mul.wide.s32 	%rd11, %r18, 4;
	add.s64 	%rd12, %rd6, %rd11;
	ld.global.f32 	%f8, [%rd12];
	add.s64 	%rd13, %rd7, %rd11;
	ld.global.f32 	%f9, [%rd13];
	add.s32 	%r19, %r17, %r4;
	mul.wide.s32 	%rd14, %r4, 4;
	add.s64 	%rd15, %rd13, %rd14;
	ld.global.f32 	%f10, [%rd15];
	add.s64 	%rd16, %rd12, %rd14;
	ld.global.f32 	%f11, [%rd16];
	shl.b32 	%r20, %r4, 1;
	sub.s32 	%r21, %r19, %r20;
	add.s32 	%r22, %r21, %r10;
	mul.wide.s32 	%rd17, %r22, 4;
	add.s64 	%rd18, %rd7, %rd17;
	ld.global.f32 	%f12, [%rd18];
	add.s64 	%rd19, %rd6, %rd17;
	ld.global.f32 	%f13, [%rd19];
	ld.global.f32 	%f14, [%rd12+4];
	ld.global.f32 	%f15, [%rd13+4];
	ld.global.f32 	%f16, [%rd12+-4];
	ld.global.f32 	%f17, [%rd13+-4];
	mul.f32 	%f18, %f1, %f8;
	div.rn.f32 	%f19, %f18, %f2;
	sub.f32 	%f20, %f8, %f16;
	mul.f32 	%f21, %f19, %f20;
	sub.f32 	%f22, %f8, %f21;
	div.rn.f32 	%f23, %f18, %f3;
	sub.f32 	%f24, %f8, %f13;
	mul.f32 	%f25, %f23, %f24;
	sub.f32 	%f26, %f22, %f25;
	add.f32 	%f27, %f7, %f7;
	mul.f32 	%f28, %f2, %f27;
	div.rn.f32 	%f29, %f1, %f28;
	add.s64 	%rd20, %rd8, %rd11;
	ld.global.f32 	%f30, [%rd20+4];
	ld.global.f32 	%f31, [%rd20+-4];
	sub.f32 	%f32, %f30, %f31;
	mul.f32 	%f33, %f29, %f32;
	sub.f32 	%f34, %f26, %f33;
	mul.f32 	%f35, %f1, %f6;
	div.rn.f32 	%f36, %f35, %f4;
	add.f32 	%f37, %f8, %f8;
	sub.f32 	%f38, %f14, %f37;
	add.f32 	%f39, %f38, %f16;
	fma.rn.f32 	%f40, %f36, %f39, %f34;
	div.rn.f32 	%f41, %f35, %f5;
	sub.f32 	%f42, %f11, %f37;
	add.f32 	%f43, %f42, %f13;
	fma.rn.f32 	%f44, %f41, %f43, %f40;
	add.s64 	%rd21, %rd9, %rd11;
	st.global.f32 	[%rd21], %f44;
	mul.f32 	%f45, %f1, %f9;
	div.rn.f32 	%f46, %f45, %f2;
	sub.f32 	%f47, %f9, %f17;
	mul.f32 	%f48, %f46, %f47;
	sub.f32 	%f49, %f9, %f48;
	div.rn.f32 	%f50, %f45, %f3;
	sub.f32 	%f51, %f9, %f12;
	mul.f32 	%f52, %f50, %f51;
	sub.f32 	%f53, %f49, %f52;
	mul.f32 	%f54, %f3, %f27;
	div.rn.f32 	%f55, %f1, %f54;
	add.s64 	%rd22, %rd20, %rd14;
	ld.global.f32 	%f56, [%rd22];
	add.s64 	%rd23, %rd8, %rd17;
	ld.global.f32 	%f57, [%rd23];
	sub.f32 	%f58, %f56, %f57;
	mul.f32 	%f59, %f55, %f58;
	sub.f32 	%f60, %f53, %f59;
	add.f32 	%f61, %f9, %f9;
	sub.f32 	%f62, %f15, %f61;
	add.f32 	%f63, %f62, %f17;
	fma.rn.f32 	%f64, %f36, %f63, %f60;
	sub.f32 	%f65, %f10, %f61;
	add.f32 	%f66, %f65, %f12;
	fma.rn.f32 	%f67, %f41, %f66, %f64;
	add.s64 	%rd24, %rd10, %rd11;
	st.global.f32 	[%rd24], %f67;
$L__BB8_2:
	ret;

}
	// .globl	_Z8copyUnVniiPfS_S_S_
.visible .entry _Z8copyUnVniiPfS_S_S_(
	.param .u32 _Z8copyUnVniiPfS_S_S__param_0,
	.param .u32 _Z8copyUnVniiPfS_S_S__param_1,
	.param .u64 .ptr .align 1 _Z8copyUnVniiPfS_S_S__param_2,
	.param .u64 .ptr .align 1 _Z8copyUnVniiPfS_S_S__param_3,
	.param .u64 .ptr .align 1 _Z8copyUnVniiPfS_S_S__param_4,
	.param .u64 .ptr .align 1 _Z8copyUnVniiPfS_S_S__param_5
)
{
	.reg .pred 	%p<2>;
	.reg .b32 	%r<12>;
	.reg .b32 	%f<3>;
	.reg .b64 	%rd<14>;

	ld.param.u32 	%r2, [_Z8copyUnVniiPfS_S_S__param_0];
	ld.param.u32 	%r3, [_Z8copyUnVniiPfS_S_S__param_1];
	ld.param.u64 	%rd1, [_Z8copyUnVniiPfS_S_S__param_2];
	ld.param.u64 	%rd2, [_Z8copyUnVniiPfS_S_S__param_3];
	ld.param.u64 	%rd3, [_Z8copyUnVniiPfS_S_S__param_4];
	ld.param.u64 	%rd4, [_Z8copyUnVniiPfS_S_S__param_5];
	mov.u32 	%r4, %tid.x;
	mov.u32 	%r5, %ntid.x;
	mov.u32 	%r6, %ctaid.x;
	mad.lo.s32 	%r7, %r5, %r6, %r4;
	mov.u32 	%r8, %tid.y;
	mov.u32 	%r9, %ntid.y;
	mov.u32 	%r10, %ctaid.y;
	mad.lo.s32 	%r11, %r9, %r10, %r8;
	mad.lo.s32 	%r1, %r3, %r11, %r7;
	setp.ge.s32 	%p1, %r1, %r2;
	@%p1 bra 	$L__BB9_2;
	cvta.to.global.u64 	%rd5, %rd2;
	cvta.to.global.u64 	%rd6, %rd1;
	cvta.to.global.u64 	%rd7, %rd4;
	cvta.to.global.u64 	%rd8, %rd3;
	mul.wide.s32 	%rd9, %r1, 4;
	add.s64 	%rd10, %rd5, %rd9;
	ld.global.f32 	%f1, [%rd10];
	add.s64 	%rd11, %rd6, %rd9;
	st.global.f32 	[%rd11], %f1;
	add.s64 	%rd12, %rd7, %rd9;
	ld.global.f32 	%f2, [%rd12];
	add.s64 	%rd13, %rd8, %rd9;
	st.global.f32 	[%rd13], %f2;
$L__BB9_2:
	ret;

}
	// .globl	_Z6copyPNiiPfS_
.visible .entry _Z6copyPNiiPfS_(
	.param .u32 _Z6copyPNiiPfS__param_0,
	.param .u32 _Z6copyPNiiPfS__param_1,
	.param .u64 .ptr .align 1 _Z6copyPNiiPfS__param_2,
	.param .u64 .ptr .align 1 _Z6copyPNiiPfS__param_3
)
{
	.reg .pred 	%p<2>;
	.reg .b32 	%r<12>;
	.reg .b32 	%f<2>;
	.reg .b64 	%rd<8>;

	ld.param.u32 	%r2, [_Z6copyPNiiPfS__param_0];
	ld.param.u32 	%r3, [_Z6copyPNiiPfS__param_1];
	ld.param.u64 	%rd1, [_Z6copyPNiiPfS__param_2];
	ld.param.u64 	%rd2, [_Z6copyPNiiPfS__param_3];
	mov.u32 	%r4, %tid.x;
	mov.u32 	%r5, %ntid.x;
	mov.u32 	%r6, %ctaid.x;
	mad.lo.s32 	%r7, %r5, %r6, %r4;
	mov.u32 	%r8, %tid.y;
	mov.u32 	%r9, %ntid.y;
	mov.u32 	%r10, %ctaid.y;
	mad.lo.s32 	%r11, %r9, %r10, %r8;
	mad.lo.s32 	%r1, %r3, %r11, %r7;
	setp.ge.s32 	%p1, %r1, %r2;
	@%p1 bra 	$L__BB10_2;
	cvta.to.global.u64 	%rd3, %rd1;
	cvta.to.global.u64 	%rd4, %rd2;
	mul.wide.s32 	%rd5, %r1, 4;
	add.s64 	%rd6, %rd3, %rd5;
	ld.global.f32 	%f1, [%rd6];
	add.s64 	%rd7, %rd4, %rd5;
	st.global.f32 	[%rd7], %f1;
$L__BB10_2:
	ret;

}
	// .globl	_Z10updateP_GMiiffPfS_S_
.visible .entry _Z10updateP_GMiiffPfS_S_(
	.param .u32 _Z10updateP_GMiiffPfS_S__param_0,
	.param .u32 _Z10updateP_GMiiffPfS_S__param_1,
	.param .f32 _Z10updateP_GMiiffPfS_S__param_2,
	.param .f32 _Z10updateP_GMiiffPfS_S__param_3,
	.param .u64 .ptr .align 1 _Z10updateP_GMiiffPfS_S__param_4,
	.param .u64 .ptr .align 1 _Z10updateP_GMiiffPfS_S__param_5,
	.param .u64 .ptr .align 1 _Z10updateP_GMiiffPfS_S__param_6
)
{
	.reg .pred 	%p<8>;
	.reg .b32 	%r<19>;
	.reg .b32 	%f<18>;
	.reg .b64 	%rd<15>;

	ld.param.u32 	%r3, [_Z10updateP_GMiiffPfS_S__param_0];
	ld.param.u32 	%r4, [_Z10updateP_GMiiffPfS_S__param_1];
	ld.param.f32 	%f1, [_Z10updateP_GMiiffPfS_S__param_2];
	ld.param.f32 	%f2, [_Z10updateP_GMiiffPfS_S__param_3];
	ld.param.u64 	%rd1, [_Z10updateP_GMiiffPfS_S__param_4];
	ld.param.u64 	%rd2, [_Z10updateP_GMiiffPfS_S__param_5];
	ld.param.u64 	%rd3, [_Z10updateP_GMiiffPfS_S__param_6];
	mov.u32 	%r6, %tid.x;
	mov.u32 	%r7, %ntid.x;
	mov.u32 	%r8, %ctaid.x;
	mad.lo.s32 	%r9, %r7, %r8, %r6;
	mov.u32 	%r11, %tid.y;
	mov.u32 	%r12, %ntid.y;
	mov.u32 	%r13, %ctaid.y;
	mad.lo.s32 	%r14, %r12, %r13, %r11;
	mad.lo.s32 	%r1, %r14, %r3, %r9;
	setp.lt.s32 	%p1, %r9, 1;
	setp.eq.s32 	%p2, %r14, 0;
	or.pred  	%p3, %p1, %p2;
	add.s32 	%r16, %r3, -1;
	setp.ge.s32 	%p4, %r9, %r16;
	or.pred  	%p5, %p3, %p4;
	add.s32 	%r17, %r4, -1;
	setp.ge.s32 	%p6, %r14, %r17;
	or.pred  	%p7, %p5, %p6;
	@%p7 bra 	$L__BB11_2;
	cvta.to.global.u64 	%rd4, %rd2;
	cvta.to.global.u64 	%rd5, %rd3;
	cvta.to.global.u64 	%rd6, %rd1;
	mul.wide.s32 	%rd7, %r1, 4;
	add.s64 	%rd8, %rd4, %rd7;
	ld.global.f32 	%f3, [%rd8+4];
	ld.global.f32 	%f4, [%rd8+-4];
	add.f32 	%f5, %f3, %f4;
	mul.wide.s32 	%rd9, %r3, 4;
	add.s64 	%rd10, %rd8, %rd9;
	ld.global.f32 	%f6, [%rd10];
	sub.s32 	%r18, %r1, %r3;
	mul.wide.s32 	%rd11, %r18, 4;
	add.s64 	%rd12, %rd4, %rd11;
	ld.global.f32 	%f7, [%rd12];
	add.f32 	%f8, %f6, %f7;
	mul.f32 	%f9, %f1, %f8;
	fma.rn.f32 	%f10, %f2, %f5, %f9;
	add.s64 	%rd13, %rd5, %rd7;
	ld.global.f32 	%f11, [%rd13];
	mul.f32 	%f12, %f1, %f11;
	mul.f32 	%f13, %f2, %f12;
	sub.f32 	%f14, %f10, %f13;
	add.f32 	%f15, %f1, %f2;
	add.f32 	%f16, %f15, %f15;
	div.rn.f32 	%f17, %f14, %f16;
	add.s64 	%rd14, %rd6, %rd7;
	st.global.f32 	[%rd14], %f17;
$L__BB11_2:
	ret;

}


// ===== COMPILED SASS (sm_100) =====

	.target	sm_100

	.elftype	@"ET_EXEC"


//--------------------- .note.nv.tkinfo           --------------------------
	.section	.note.nv.tkinfo,"",@"SHT_NOTE"
	.sectionflags	@"SHF_NOTE_NV_TKINFO"
	.tkinfo
        /*0018*/ 	.word	0x00000002
        /*0030*/ 	.string	""
        /*0030*/ 	.string	"ptxas"
        /*0030*/ 	.string	"Cuda compilation tools, release 13.0, V13.0.88"
        /*0030*/ 	.string	"Build cuda_13.0.r13.0/compiler.36424714_0"
        /*0030*/ 	.string	"-arch sm_100 -m 64 "



//--------------------- .note.nv.cuinfo           --------------------------
	.section	.note.nv.cuinfo,"",@"SHT_NOTE"
	.sectionflags	@"SHF_NOTE_NV_CUINFO"
        /*0018*/ 	.short	0x0002
        /*001a*/ 	.short	0x0064
        /*001c*/ 	.short	0x0082
	.zero		2


//--------------------- .nv.info                  --------------------------
	.section	.nv.info,"",@"SHT_CUDA_INFO"
	.align	4


	//----- nvinfo : EIATTR_REGCOUNT
	.align		4
        /*0000*/ 	.byte	0x04, 0x2f
        /*0002*/ 	.short	(.L_1 - .L_0)
	.align		4
.L_0:
        /*0004*/ 	.word	index@(_Z8updateUViiifffffffPfS_S_)
        /*0008*/ 	.word	0x00000026


	//----- nvinfo : EIATTR_FRAME_SIZE
	.align		4
.L_1:
        /*000c*/ 	.byte	0x04, 0x11
        /*000e*/ 	.short	(.L_3 - .L_2)
	.align		4
.L_2:
        /*0010*/ 	.word	index@($__internal_5_$__cuda_sm3x_div_rn_noftz_f32_slowpath)
        /*0014*/ 	.word	0x00000000


	//----- nvinfo : EIATTR_FRAME_SIZE
	.align		4
.L_3:
        /*0018*/ 	.byte	0x04, 0x11
        /*001a*/ 	.short	(.L_5 - .L_4)
	.align		4
.L_4:
        /*001c*/ 	.word	index@(_Z8updateUViiifffffffPfS_S_)
        /*0020*/ 	.word	0x00000000


	//----- nvinfo : EIATTR_REGCOUNT
	.align		4
.L_5:
        /*0024*/ 	.byte	0x04, 0x2f
        /*0026*/ 	.short	(.L_7 - .L_6)
	.align		4
.L_6:
        /*0028*/ 	.word	index@(_Z7updatePiiiiffPfS_)
        /*002c*/ 	.word	0x0000001a


	//----- nvinfo : EIATTR_FRAME_SIZE
	.align		4
.L_7:
        /*0030*/ 	.byte	0x04, 0x11
        /*0032*/ 	.short	(.L_9 - .L_8)
	.align		4
.L_8:
        /*0034*/ 	.word	index@($__internal_4_$__cuda_sm3x_div_rn_noftz_f32_slowpath)
        /*0038*/ 	.word	0x00000000


	//----- nvinfo : EIATTR_FRAME_SIZE
	.align		4
.L_9:
        /*003c*/ 	.byte	0x04, 0x11
        /*003e*/ 	.short	(.L_11 - .L_10)
	.align		4
.L_10:
        /*0040*/ 	.word	index@(_Z7updatePiiiiffPfS_)
        /*0044*/ 	.word	0x00000000


	//----- nvinfo : EIATTR_REGCOUNT
	.align		4
.L_11:
        /*0048*/ 	.byte	0x04, 0x2f
        /*004a*/ 	.short	(.L_13 - .L_12)
	.align		4
.L_12:
        /*004c*/ 	.word	index@(_Z8computeBiiffffPfS_S_)
        /*0050*/ 	.word	0x00000018


	//----- nvinfo : EIATTR_FRAME_SIZE
	.align		4
.L_13:
        /*0054*/ 	.byte	0x04, 0x11
        /*0056*/ 	.short	(.L_15 - .L_14)
	.align		4
.L_14:
        /*0058*/ 	.word	index@($__internal_3_$__cuda_sm3x_div_rn_noftz_f32_slowpath)
        /*005c*/ 	.word	0x00000000


	//----- nvinfo : EIATTR_FRAME_SIZE
	.align		4
.L_15:
        /*0060*/ 	.byte	0x04, 0x11
        /*0062*/ 	.short	(.L_17 - .L_16)
	.align		4
.L_16:
        /*0064*/ 	.word	index@($__internal_2_$__cuda_sm20_rcp_rn_f32_slowpath)
        /*0068*/ 	.word	0x00000000


	//----- nvinfo : EIATTR_FRAME_SIZE
	.align		4
.L_17:
        /*006c*/ 	.byte	0x04, 0x11
        /*006e*/ 	.short	(.L_19 - .L_18)
	.align		4
.L_18:
        /*0070*/ 	.word	index@(_Z8computeBiiffffPfS_S_)
        /*0074*/ 	.word	0x00000000


	//----- nvinfo : EIATTR_REGCOUNT
	.align		4
.L_19:
        /*0078*/ 	.byte	0x04, 0x2f
        /*007a*/ 	.short	(.L_21 - .L_20)
	.align		4
.L_20:
        /*007c*/ 	.word	index@(_Z11init_arraysiiPfS_S_)
        /*0080*/ 	.word	0x0000000c


	//----- nvinfo : EIATTR_FRAME_SIZE
	.align		4
.L_21:
        /*0084*/ 	.byte	0x04, 0x11
        /*0086*/ 	.short	(.L_23 - .L_22)
	.align		4
.L_22:
        /*0088*/ 	.word	index@(_Z11init_arraysiiPfS_S_)
        /*008c*/ 	.word	0x00000000


	//----- nvinfo : EIATTR_REGCOUNT
	.align		4
.L_23:
        /*0090*/ 	.byte	0x04, 0x2f
        /*0092*/ 	.short	(.L_25 - .L_24)
	.align		4
.L_24:
        /*0094*/ 	.word	index@(_Z12updateP_ColsiiPf)
        /*0098*/ 	.word	0x0000000c


	//----- nvinfo : EIATTR_FRAME_SIZE
	.align		4
.L_25:
        /*009c*/ 	.byte	0x04, 0x11
        /*009e*/ 	.short	(.L_27 - .L_26)
	.align		4
.L_26:
        /*00a0*/ 	.word	index@(_Z12updateP_ColsiiPf)
        /*00a4*/ 	.word	0x00000000


	//----- nvinfo : EIATTR_REGCOUNT
	.align		4
.L_27:
        /*00a8*/ 	.byte	0x04, 0x2f
        /*00aa*/ 	.short	(.L_29 - .L_28)
	.align		4
.L_28:
        /*00ac*/ 	.word	index@(_Z13updateP_LinesiiiPf)
        /*00b0*/ 	.word	0x0000000c


	//----- nvinfo : EIATTR_FRAME_SIZE
	.align		4
.L_29:
        /*00b4*/ 	.byte	0x04, 0x11
        /*00b6*/ 	.short	(.L_31 - .L_30)
	.align		4
.L_30:
        /*00b8*/ 	.word	index@(_Z13updateP_LinesiiiPf)
        /*00bc*/ 	.word	0x00000000


	//----- nvinfo : EIATTR_REGCOUNT
	.align		4
.L_31:
        /*00c0*/ 	.byte	0x04, 0x2f
        /*00c2*/ 	.short	(.L_33 - .L_32)
	.align		4
.L_32:
        /*00c4*/ 	.word	index@(_Z17updateUV_RLBoundsiiPfS_)
        /*00c8*/ 	.word	0x0000000e


	//----- nvinfo : EIATTR_FRAME_SIZE
	.align		4
.L_33:
        /*00cc*/ 	.byte	0x04, 0x11
        /*00ce*/ 	.short	(.L_35 - .L_34)
	.align		4
.L_34:
        /*00d0*/ 	.word	index@(_Z17updateUV_RLBoundsiiPfS_)
        /*00d4*/ 	.word	0x00000000


	//----- nvinfo : EIATTR_REGCOUNT
	.align		4
.L_35:
        /*00d8*/ 	.byte	0x04, 0x2f
        /*00da*/ 	.short	(.L_37 - .L_36)
	.align		4
.L_36:
        /*00dc*/ 	.word	index@(_Z17updateUV_TBBoundsiiiPfS_)
        /*00e0*/ 	.word	0x0000000e


	//----- nvinfo : EIATTR_FRAME_SIZE
	.align		4
.L_37:
        /*00e4*/ 	.byte	0x04, 0x11
        /*00e6*/ 	.short	(.L_39 - .L_38)
	.align		4
.L_38:
        /*00e8*/ 	.word	index@(_Z17updateUV_TBBoundsiiiPfS_)
        /*00ec*/ 	.word	0x00000000


	//----- nvinfo : EIATTR_REGCOUNT
	.align		4
.L_39:
        /*00f0*/ 	.byte	0x04, 0x2f
        /*00f2*/ 	.short	(.L_41 - .L_40)
	.align		4
.L_40:
        /*00f4*/ 	.word	index@(_Z11updateUV_GMiifffffffPfS_S_S_S_)
        /*00f8*/ 	.word	0x00000020


	//----- nvinfo : EIATTR_FRAME_SIZE
	.align		4
.L_41:
        /*00fc*/ 	.byte	0x04, 0x11
        /*00fe*/ 	.short	(.L_43 - .L_42)
	.align		4
.L_42:
        /*0100*/ 	.word	index@($__internal_1_$__cuda_sm3x_div_rn_noftz_f32_slowpath)
        /*0104*/ 	.word	0x00000000


	//----- nvinfo : EIATTR_FRAME_SIZE
	.align		4
.L_43:
        /*0108*/ 	.byte	0x04, 0x11
        /*010a*/ 	.short	(.L_45 - .L_44)
	.align		4
.L_44:
        /*010c*/ 	.word	index@(_Z11updateUV_GMiifffffffPfS_S_S_S_)
        /*0110*/ 	.word	0x00000000


	//----- nvinfo : EIATTR_REGCOUNT
	.align		4
.L_45:
        /*0114*/ 	.byte	0x04, 0x2f
        /*0116*/ 	.short	(.L_47 - .L_46)
	.align		4
.L_46:
        /*0118*/ 	.word	index@(_Z8copyUnVniiPfS_S_S_)
        /*011c*/ 	.word	0x0000000e


	//----- nvinfo : EIATTR_FRAME_SIZE
	.align		4
.L_47:
        /*0120*/ 	.byte	0x04, 0x11
        /*0122*/ 	.short	(.L_49 - .L_48)
	.align		4
.L_48:
        /*0124*/ 	.word	index@(_Z8copyUnVniiPfS_S_S_)
        /*0128*/ 	.word	0x00000000


	//----- nvinfo : EIATTR_REGCOUNT
	.align		4
.L_49:
        /*012c*/ 	.byte	0x04, 0x2f
        /*012e*/ 	.short	(.L_51 - .L_50)
	.align		4
.L_50:
        /*0130*/ 	.word	index@(_Z6copyPNiiPfS_)
        /*0134*/ 	.word	0x0000000a


	//----- nvinfo : EIATTR_FRAME_SIZE
	.align		4
.L_51:
        /*0138*/ 	.byte	0x04, 0x11
        /*013a*/ 	.short	(.L_53 - .L_52)
	.align		4
.L_52:
        /*013c*/ 	.word	index@(_Z6copyPNiiPfS_)
        /*0140*/ 	.word	0x00000000


	//----- nvinfo : EIATTR_REGCOUNT
	.align		4
.L_53:
        /*0144*/ 	.byte	0x04, 0x2f
        /*0146*/ 	.short	(.L_55 - .L_54)
	.align		4
.L_54:
        /*0148*/ 	.word	index@(_Z10updateP_GMiiffPfS_S_)
        /*014c*/ 	.word	0x00000016


	//----- nvinfo : EIATTR_FRAME_SIZE
	.align		4
.L_55:
        /*0150*/ 	.byte	0x04, 0x11
        /*0152*/ 	.short	(.L_57 - .L_56)
	.align		4
.L_56:
        /*0154*/ 	.word	index@($__internal_0_$__cuda_sm3x_div_rn_noftz_f32_slowpath)
        /*0158*/ 	.word	0x00000000


	//----- nvinfo : EIATTR_FRAME_SIZE
	.align		4
.L_57:
        /*015c*/ 	.byte	0x04, 0x11
        /*015e*/ 	.short	(.L_59 - .L_58)
	.align		4
.L_58:
        /*0160*/ 	.word	index@(_Z10updateP_GMiiffPfS_S_)
        /*0164*/ 	.word	0x00000000


	//----- nvinfo : EIATTR_MIN_STACK_SIZE
	.align		4
.L_59:
        /*0168*/ 	.byte	0x04, 0x12
        /*016a*/ 	.short	(.L_61 - .L_60)
	.align		4
.L_60:
        /*016c*/ 	.word	index@(_Z10updateP_GMiiffPfS_S_)
        /*0170*/ 	.word	0x00000000


	//----- nvinfo : EIATTR_MIN_STACK_SIZE
	.align		4
.L_61:
        /*0174*/ 	.byte	0x04, 0x12
        /*0176*/ 	.short	(.L_63 - .L_62)
	.align		4
.L_62:
        /*0178*/ 	.word	index@(_Z6copyPNiiPfS_)
        /*017c*/ 	.word	0x00000000


	//----- nvinfo : EIATTR_MIN_STACK_SIZE
	.align		4
.L_63:
        /*0180*/ 	.byte	0x04, 0x12
        /*0182*/ 	.short	(.L_65 - .L_64)
	.align		4
.L_64:
        /*0184*/ 	.word	index@(_Z8copyUnVniiPfS_S_S_)
        /*0188*/ 	.word	0x00000000


	//----- nvinfo : EIATTR_MIN_STACK_SIZE
	.align		4
.L_65:
        /*018c*/ 	.byte	0x04, 0x12
        /*018e*/ 	.short	(.L_67 - .L_66)
	.align		4
.L_66:
        /*0190*/ 	.word	index@(_Z11updateUV_GMiifffffffPfS_S_S_S_)
        /*0194*/ 	.word	0x00000000


	//----- nvinfo : EIATTR_MIN_STACK_SIZE
	.align		4
.L_67:
        /*0198*/ 	.byte	0x04, 0x12
        /*019a*/ 	.short	(.L_69 - .L_68)
	.align		4
.L_68:
        /*019c*/ 	.word	index@(_Z17updateUV_TBBoundsiiiPfS_)
        /*01a0*/ 	.word	0x00000000


	//----- nvinfo : EIATTR_MIN_STACK_SIZE
	.align		4
.L_69:
        /*01a4*/ 	.byte	0x04, 0x12
        /*01a6*/ 	.short	(.L_71 - .L_70)
	.align		4
.L_70:
        /*01a8*/ 	.word	index@(_Z17updateUV_RLBoundsiiPfS_)
        /*01ac*/ 	.word	0x00000000


	//----- nvinfo : EIATTR_MIN_STACK_SIZE
	.align		4
.L_71:
        /*01b0*/ 	.byte	0x04, 0x12
        /*01b2*/ 	.short	(.L_73 - .L_72)
	.align		4
.L_72:
        /*01b4*/ 	.word	index@(_Z13updateP_LinesiiiPf)
        /*01b8*/ 	.word	0x00000000


	//----- nvinfo : EIATTR_MIN_STACK_SIZE
	.align		4
.L_73:
        /*01bc*/ 	.byte	0x04, 0x12
        /*01be*/ 	.short	(.L_75 - .L_74)
	.align		4
.L_74:
        /*01c0*/ 	.word	index@(_Z12updateP_ColsiiPf)
        /*01c4*/ 	.word	0x00000000


	//----- nvinfo : EIATTR_MIN_STACK_SIZE
	.align		4
.L_75:
        /*01c8*/ 	.byte	0x04, 0x12
        /*01ca*/ 	.short	(.L_77 - .L_76)
	.align		4
.L_76:
        /*01cc*/ 	.word	index@(_Z11init_arraysiiPfS_S_)
        /*01d0*/ 	.word	0x00000000


	//----- nvinfo : EIATTR_MIN_STACK_SIZE
	.align		4
.L_77:
        /*01d4*/ 	.byte	0x04, 0x12
        /*01d6*/ 	.short	(.L_79 - .L_78)
	.align		4
.L_78:
        /*01d8*/ 	.word	index@(_Z8computeBiiffffPfS_S_)
        /*01dc*/ 	.word	0x00000000


	//----- nvinfo : EIATTR_MIN_STACK_SIZE
	.align		4
.L_79:
        /*01e0*/ 	.byte	0x04, 0x12
        /*01e2*/ 	.short	(.L_81 - .L_80)
	.align		4
.L_80:
        /*01e4*/ 	.word	index@(_Z7updatePiiiiffPfS_)
        /*01e8*/ 	.word	0x00000000


	//----- nvinfo : EIATTR_MIN_STACK_SIZE
	.align		4
.L_81:
        /*01ec*/ 	.byte	0x04, 0x12
        /*01ee*/ 	.short	(.L_83 - .L_82)
	.align		4
.L_82:
        /*01f0*/ 	.word	index@(_Z8updateUViiifffffffPfS_S_)
        /*01f4*/ 	.word	0x00000000
.L_83:


//--------------------- .nv.compat                --------------------------
	.section	.nv.compat,"",@"SHT_CUDA_COMPAT_INFO"
	.align	4
        /*0000*/ 	.byte	0x02, 0x09, 0x00, 0x00, 0x02, 0x02, 0x01, 0x00, 0x02, 0x05, 0x05, 0x00, 0x03, 0x07, 0x01, 0x01
        /*0010*/ 	.byte	0x02, 0x03, 0x00, 0x00, 0x02, 0x06, 0x01, 0x00, 0x04, 0x0b, 0x08, 0x00, 0x01, 0x00, 0x00, 0x00
        /*0020*/ 	.byte	0x00, 0x00, 0x00, 0x00


//--------------------- .nv.info._Z10updateP_GMiiffPfS_S_ --------------------------
	.section	.nv.info._Z10updateP_GMiiffPfS_S_,"",@"SHT_CUDA_INFO"
	.sectionflags	@""
	.align	4


	//----- nvinfo : EIATTR_CUDA_API_VERSION
	.align		4
        /*0000*/ 	.byte	0x04, 0x37
        /*0002*/ 	.short	(.L_85 - .L_84)
.L_84:
        /*0004*/ 	.word	0x00000082


	//----- nvinfo : EIATTR_KPARAM_INFO
	.align		4
.L_85:
        /*0008*/ 	.byte	0x04, 0x17
        /*000a*/ 	.short	(.L_87 - .L_86)
.L_86:
        /*000c*/ 	.word	0x00000000
        /*0010*/ 	.short	0x0006
        /*0012*/ 	.short	0x0020
        /*0014*/ 	.byte	0x00, 0xf5, 0x21, 0x00


	//----- nvinfo : EIATTR_KPARAM_INFO
	.align		4
.L_87:
        /*0018*/ 	.byte	0x04, 0x17
        /*001a*/ 	.short	(.L_89 - .L_88)
.L_88:
        /*001c*/ 	.word	0x00000000
        /*0020*/ 	.short	0x0005
        /*0022*/ 	.short	0x0018
        /*0024*/ 	.byte	0x00, 0xf5, 0x21, 0x00


	//----- nvinfo : EIATTR_KPARAM_INFO
	.align		4
.L_89:
        /*0028*/ 	.byte	0x04, 0x17
        /*002a*/ 	.short	(.L_91 - .L_90)
.L_90:
        /*002c*/ 	.word	0x00000000
        /*0030*/ 	.short	0x0004
        /*0032*/ 	.short	0x0010
        /*0034*/ 	.byte	0x00, 0xf5, 0x21, 0x00


	//----- nvinfo : EIATTR_KPARAM_INFO
	.align		4
.L_91:
        /*0038*/ 	.byte	0x04, 0x17
        /*003a*/ 	.short	(.L_93 - .L_92)
.L_92:
        /*003c*/ 	.word	0x00000000
        /*0040*/ 	.short	0x0003
        /*0042*/ 	.short	0x000c
        /*0044*/ 	.byte	0x00, 0xf0, 0x11, 0x00


	//----- nvinfo : EIATTR_KPARAM_INFO
	.align		4
.L_93:
        /*0048*/ 	.byte	0x04, 0x17
        /*004a*/ 	.short	(.L_95 - .L_94)
.L_94:
        /*004c*/ 	.word	0x00000000
        /*0050*/ 	.short	0x0002
        /*0052*/ 	.short	0x0008
        /*0054*/ 	.byte	0x00, 0xf0, 0x11, 0x00


	//----- nvinfo : EIATTR_KPARAM_INFO
	.align		4
.L_95:
        /*0058*/ 	.byte	0x04, 0x17
        /*005a*/ 	.short	(.L_97 - .L_96)
.L_96:
        /*005c*/ 	.word	0x00000000
        /*0060*/ 	.short	0x0001
        /*0062*/ 	.short	0x0004
        /*0064*/ 	.byte	0x00, 0xf0, 0x11, 0x00


	//----- nvinfo : EIATTR_KPARAM_INFO
	.align		4
.L_97:
        /*0068*/ 	.byte	0x04, 0x17
        /*006a*/ 	.short	(.L_99 - .L_98)
.L_98:
        /*006c*/ 	.word	0x00000000
        /*0070*/ 	.short	0x0000
        /*0072*/ 	.short	0x0000
        /*0074*/ 	.byte	0x00, 0xf0, 0x11, 0x00


	//----- nvinfo : EIATTR_SPARSE_MMA_MASK
	.align		4
.L_99:
        /*0078*/ 	.byte	0x03, 0x50
        /*007a*/ 	.short	0x0000


	//----- nvinfo : EIATTR_MAXREG_COUNT
	.align		4
        /*007c*/ 	.byte	0x03, 0x1b
        /*007e*/ 	.short	0x00ff


	//----- nvinfo : EIATTR_MERCURY_ISA_VERSION
	.align		4
        /*0080*/ 	.byte	0x03, 0x5f
        /*0082*/ 	.short	0x0101


	//----- nvinfo : EIATTR_VRC_CTA_INIT_COUNT
	.align		4
        /*0084*/ 	.byte	0x02, 0x4a
	.zero		1
	.zero		1


	//----- nvinfo : EIATTR_EXIT_INSTR_OFFSETS
	.align		4
        /*0088*/ 	.byte	0x04, 0x1c
        /*008a*/ 	.short	(.L_101 - .L_100)


	//   ....[0]....
.L_100:
        /*008c*/ 	.word	0x00000100


	//   ....[1]....
        /*0090*/ 	.word	0x00000380


	//----- nvinfo : EIATTR_CRS_STACK_SIZE
	.align		4
.L_101:
        /*0094*/ 	.byte	0x04, 0x1e
        /*0096*/ 	.short	(.L_103 - .L_102)
.L_102:
        /*0098*/ 	.word	0x00000000


	//----- nvinfo : EIATTR_CBANK_PARAM_SIZE
	.align		4
.L_103:
        /*009c*/ 	.byte	0x03, 0x19
        /*009e*/ 	.short	0x0028


	//----- nvinfo : EIATTR_PARAM_CBANK
	.align		4
        /*00a0*/ 	.byte	0x04, 0x0a
        /*00a2*/ 	.short	(.L_105 - .L_104)
	.align		4
.L_104:
        /*00a4*/ 	.word	index@(.nv.constant0._Z10updateP_GMiiffPfS_S_)
        /*00a8*/ 	.short	0x0380
        /*00aa*/ 	.short	0x0028


	//----- nvinfo : EIATTR_SW_WAR
	.align		4
.L_105:
        /*00ac*/ 	.byte	0x04, 0x36
        /*00ae*/ 	.short	(.L_107 - .L_106)
.L_106:
        /*00b0*/ 	.word	0x00000008
.L_107:


//--------------------- .nv.info._Z6copyPNiiPfS_  --------------------------
	.section	.nv.info._Z6copyPNiiPfS_,"",@"SHT_CUDA_INFO"
	.sectionflags	@""
	.align	4


	//----- nvinfo : EIATTR_CUDA_API_VERSION
	.align		4
        /*0000*/ 	.byte	0x04, 0x37
        /*0002*/ 	.short	(.L_109 - .L_108)
.L_108:
        /*0004*/ 	.word	0x00000082


	//----- nvinfo : EIATTR_KPARAM_INFO
	.align		4
.L_109:
        /*0008*/ 	.byte	0x04, 0x17
        /*000a*/ 	.short	(.L_111 - .L_110)
.L_110:
        /*000c*/ 	.word	0x00000000
        /*0010*/ 	.short	0x0003
        /*0012*/ 	.short	0x0010
        /*0014*/ 	.byte	0x00, 0xf5, 0x21, 0x00


	//----- nvinfo : EIATTR_KPARAM_INFO
	.align		4
.L_111:
        /*0018*/ 	.byte	0x04, 0x17
        /*001a*/ 	.short	(.L_113 - .L_112)
.L_112:
        /*001c*/ 	.word	0x00000000
        /*0020*/ 	.short	0x0002
        /*0022*/ 	.short	0x0008
        /*0024*/ 	.byte	0x00, 0xf5, 0x21, 0x00


	//----- nvinfo : EIATTR_KPARAM_INFO
	.align		4
.L_113:
        /*0028*/ 	.byte	0x04, 0x17
        /*002a*/ 	.short	(.L_115 - .L_114)
.L_114:
        /*002c*/ 	.word	0x00000000
        /*0030*/ 	.short	0x0001
        /*0032*/ 	.short	0x0004
        /*0034*/ 	.byte	0x00, 0xf0, 0x11, 0x00


	//----- nvinfo : EIATTR_KPARAM_INFO
	.align		4
.L_115:
        /*0038*/ 	.byte	0x04, 0x17
        /*003a*/ 	.short	(.L_117 - .L_116)
.L_116:
        /*003c*/ 	.word	0x00000000
        /*0040*/ 	.short	0x0000
        /*0042*/ 	.short	0x0000
        /*0044*/ 	.byte	0x00, 0xf0, 0x11, 0x00


	//----- nvinfo : EIATTR_SPARSE_MMA_MASK
	.align		4
.L_117:
        /*0048*/ 	.byte	0x03, 0x50
        /*004a*/ 	.short	0x0000


	//----- nvinfo : EIATTR_MAXREG_COUNT
	.align		4
        /*004c*/ 	.byte	0x03, 0x1b
        /*004e*/ 	.short	0x00ff


	//----- nvinfo : EIATTR_MERCURY_ISA_VERSION
	.align		4
        /*0050*/ 	.byte	0x03, 0x5f
        /*0052*/ 	.short	0x0101


	//----- nvinfo : EIATTR_VRC_CTA_INIT_COUNT
	.align		4
        /*0054*/ 	.byte	0x02, 0x4a
	.zero		1
	.zero		1


	//----- nvinfo : EIATTR_EXIT_INSTR_OFFSETS
	.align		4
        /*0058*/ 	.byte	0x04, 0x1c
        /*005a*/ 	.short	(.L_119 - .L_118)


	//   ....[0]....
.L_118:
        /*005c*/ 	.word	0x000000c0


	//   ....[1]....
        /*0060*/ 	.word	0x00000140


	//----- nvinfo : EIATTR_CBANK_PARAM_SIZE
	.align		4
.L_119:
        /*0064*/ 	.byte	0x03, 0x19
        /*0066*/ 	.short	0x0018


	//----- nvinfo : EIATTR_PARAM_CBANK
	.align		4
        /*0068*/ 	.byte	0x04, 0x0a
        /*006a*/ 	.short	(.L_121 - .L_120)
	.align		4
.L_120:
        /*006c*/ 	.word	index@(.nv.constant0._Z6copyPNiiPfS_)
        /*0070*/ 	.short	0x0380
        /*0072*/ 	.short	0x0018


	//----- nvinfo : EIATTR_SW_WAR
	.align		4
.L_121:
        /*0074*/ 	.byte	0x04, 0x36
        /*0076*/ 	.short	(.L_123 - .L_122)
.L_122:
        /*0078*/ 	.word	0x00000008
.L_123:


//--------------------- .nv.info._Z8copyUnVniiPfS_S_S_ --------------------------
	.section	.nv.info._Z8copyUnVniiPfS_S_S_,"",@"SHT_CUDA_INFO"
	.sectionflags	@""
	.align	4


	//----- nvinfo : EIATTR_CUDA_API_VERSION
	.align		4
        /*0000*/ 	.byte	0x04, 0x37
        /*0002*/ 	.short	(.L_125 - .L_124)
.L_124:
        /*0004*/ 	.word	0x00000082


	//----- nvinfo : EIATTR_KPARAM_INFO
	.align		4
.L_125:
        /*0008*/ 	.byte	0x04, 0x17
        /*000a*/ 	.short	(.L_127 - .L_126)
.L_126:
        /*000c*/ 	.word	0x00000000
        /*0010*/ 	.short	0x0005
        /*0012*/ 	.short	0x0020
        /*0014*/ 	.byte	0x00, 0xf5, 0x21, 0x00


	//----- nvinfo : EIATTR_KPARAM_INFO
	.align		4
.L_127:
        /*0018*/ 	.byte	0x04, 0x17
        /*001a*/ 	.short	(.L_129 - .L_128)
.L_128:
        /*001c*/ 	.word	0x00000000
        /*0020*/ 	.short	0x0004
        /*0022*/ 	.short	0x0018
        /*0024*/ 	.byte	0x00, 0xf5, 0x21, 0x00


	//----- nvinfo : EIATTR_KPARAM_INFO
	.align		4
.L_129:
        /*0028*/ 	.byte	0x04, 0x17
        /*002a*/ 	.short	(.L_131 - .L_130)
.L_130:
        /*002c*/ 	.word	0x00000000
        /*0030*/ 	.short	0x0003
        /*0032*/ 	.short	0x0010
        /*0034*/ 	.byte	0x00, 0xf5, 0x21, 0x00


	//----- nvinfo : EIATTR_KPARAM_INFO
	.align		4
.L_131:
        /*0038*/ 	.byte	0x04, 0x17
        /*003a*/ 	.short	(.L_133 - .L_132)
.L_132:
        /*003c*/ 	.word	0x00000000
        /*0040*/ 	.short	0x0002
        /*0042*/ 	.short	0x0008
        /*0044*/ 	.byte	0x00, 0xf5, 0x21, 0x00


	//----- nvinfo : EIATTR_KPARAM_INFO
	.align		4
.L_133:
        /*0048*/ 	.byte	0x04, 0x17
        /*004a*/ 	.short	(.L_135 - .L_134)
.L_134:
        /*004c*/ 	.word	0x00000000
        /*0050*/ 	.short	0x0001
        /*0052*/ 	.short	0x0004
        /*0054*/ 	.byte	0x00, 0xf0, 0x11, 0x00


	//----- nvinfo : EIATTR_KPARAM_INFO
	.align		4
.L_135:
        /*0058*/ 	.byte	0x04, 0x17
        /*005a*/ 	.short	(.L_137 - .L_136)
.L_136:
        /*005c*/ 	.word	0x00000000
        /*0060*/ 	.short	0x0000
        /*0062*/ 	.short	0x0000
        /*0064*/ 	.byte	0x00, 0xf0, 0x11, 0x00


	//----- nvinfo : EIATTR_SPARSE_MMA_MASK
	.align		4
.L_137:
        /*0068*/ 	.byte	0x03, 0x50
        /*006a*/ 	.short	0x0000


	//----- nvinfo : EIATTR_MAXREG_COUNT
	.align		4
        /*006c*/ 	.byte	0x03, 0x1b
        /*006e*/ 	.short	0x00ff


	//----- nvinfo : EIATTR_MERCURY_ISA_VERSION
	.align		4
        /*0070*/ 	.byte	0x03, 0x5f
        /*0072*/ 	.short	0x0101


	//----- nvinfo : EIATTR_VRC_CTA_INIT_COUNT
	.align		4
        /*0074*/ 	.byte	0x02, 0x4a
	.zero		1
	.zero		1


	//----- nvinfo : EIATTR_EXIT_INSTR_OFFSETS
	.align		4
        /*0078*/ 	.byte	0x04, 0x1c
        /*007a*/ 	.short	(.L_139 - .L_138)


	//   ....[0]....
.L_138:
        /*007c*/ 	.word	0x000000c0


	//   ....[1]....
        /*0080*/ 	.word	0x000001a0


	//----- nvinfo : EIATTR_CBANK_PARAM_SIZE
	.align		4
.L_139:
        /*0084*/ 	.byte	0x03, 0x19
        /*0086*/ 	.short	0x0028


	//----- nvinfo : EIATTR_PARAM_CBANK
	.align		4
        /*0088*/ 	.byte	0x04, 0x0a
        /*008a*/ 	.short	(.L_141 - .L_140)
	.align		4
.L_140:
        /*008c*/ 	.word	index@(.nv.constant0._Z8copyUnVniiPfS_S_S_)
        /*0090*/ 	.short	0x0380
        /*0092*/ 	.short	0x0028


	//----- nvinfo : EIATTR_SW_WAR
	.align		4
.L_141:
        /*0094*/ 	.byte	0x04, 0x36
        /*0096*/ 	.short	(.L_143 - .L_142)
.L_142:
        /*0098*/ 	.word	0x00000008
.L_143:


//--------------------- .nv.info._Z11updateUV_GMiifffffffPfS_S_S_S_ --------------------------
	.section	.nv.info._Z11updateUV_GMiifffffffPfS_S_S_S_,"",@"SHT_CUDA_INFO"
	.sectionflags	@""
	.align	4


	//----- nvinfo : EIATTR_CUDA_API_VERSION
	.align		4
        /*0000*/ 	.byte	0x04, 0x37
        /*0002*/ 	.short	(.L_145 - .L_144)
.L_144:
        /*0004*/ 	.word	0x00000082


	//----- nvinfo : EIATTR_KPARAM_INFO
	.align		4
.L_145:
        /*0008*/ 	.byte	0x04, 0x17
        /*000a*/ 	.short	(.L_147 - .L_146)
.L_146:
        /*000c*/ 	.word	0x00000000
        /*0010*/ 	.short	0x000d
        /*0012*/ 	.short	0x0048
        /*0014*/ 	.byte	0x00, 0xf5, 0x21, 0x00


	//----- nvinfo : EIATTR_KPARAM_INFO
	.align		4
.L_147:
        /*0018*/ 	.byte	0x04, 0x17
        /*001a*/ 	.short	(.L_149 - .L_148)
.L_148:
        /*001c*/ 	.word	0x00000000
        /*0020*/ 	.short	0x000c
        /*0022*/ 	.short	0x0040
        /*0024*/ 	.byte	0x00, 0xf5, 0x21, 0x00


	//----- nvinfo : EIATTR_KPARAM_INFO
	.align		4
.L_149:
        /*0028*/ 	.byte	0x04, 0x17
        /*002a*/ 	.short	(.L_151 - .L_150)
.L_150:
        /*002c*/ 	.word	0x00000000
        /*0030*/ 	.short	0x000b
        /*0032*/ 	.short	0x0038
        /*0034*/ 	.byte	0x00, 0xf5, 0x21, 0x00


	//----- nvinfo : EIATTR_KPARAM_INFO
	.align		4
.L_151:
        /*0038*/ 	.byte	0x04, 0x17
        /*003a*/ 	.short	(.L_153 - .L_152)
.L_152:
        /*003c*/ 	.word	0x00000000
        /*0040*/ 	.short	0x000a
        /*0042*/ 	.short	0x0030
        /*0044*/ 	.byte	0x00, 0xf5, 0x21, 0x00


	//----- nvinfo : EIATTR_KPARAM_INFO
	.align		4
.L_153:
        /*0048*/ 	.byte	0x04, 0x17
        /*004a*/ 	.short	(.L_155 - .L_154)
.L_154:
        /*004c*/ 	.word	0x00000000
        /*0050*/ 	.short	0x0009
        /*0052*/ 	.short	0x0028
        /*0054*/ 	.byte	0x00, 0xf5, 0x21, 0x00


	//----- nvinfo : EIATTR_KPARAM_INFO
	.align		4
.L_155:
        /*0058*/ 	.byte	0x04, 0x17
        /*005a*/ 	.short	(.L_157 - .L_156)
.L_156:
        /*005c*/ 	.word	0x00000000
        /*0060*/ 	.short	0x0008
        /*0062*/ 	.short	0x0020
        /*0064*/ 	.byte	0x00, 0xf0, 0x11, 0x00


	//----- nvinfo : EIATTR_KPARAM_INFO
	.align		4
.L_157:
        /*0068*/ 	.byte	0x04, 0x17
        /*006a*/ 	.short	(.L_159 - .L_158)
.L_158:
        /*006c*/ 	.word	0x00000000
        /*0070*/ 	.short	0x0007
        /*0072*/ 	.short	0x001c
        /*0074*/ 	.byte	0x00, 0xf0, 0x11, 0x00


	//----- nvinfo : EIATTR_KPARAM_INFO
	.align		4
.L_159:
        /*0078*/ 	.byte	0x04, 0x17
        /*007a*/ 	.short	(.L_161 - .L_160)
.L_160:
        /*007c*/ 	.word	0x00000000
        /*0080*/ 	.short	0x0006
        /*0082*/ 	.short	0x0018
        /*0084*/ 	.byte	0x00, 0xf0, 0x11, 0x00


	//----- nvinfo : EIATTR_KPARAM_INFO
	.align		4
.L_161:
        /*0088*/ 	.byte	0x04, 0x17
        /*008a*/ 	.short	(.L_163 - .L_162)
.L_162:
        /*008c*/ 	.word	0x00000000
        /*0090*/ 	.short	0x0005
        /*0092*/ 	.short	0x0014
        /*0094*/ 	.byte	0x00, 0xf0, 0x11, 0x00


	//----- nvinfo : EIATTR_KPARAM_INFO
	.align		4
.L_163:
        /*0098*/ 	.byte	0x04, 0x17
        /*009a*/ 	.short	(.L_165 - .L_164)
.L_164:
        /*009c*/ 	.word	0x00000000
        /*00a0*/ 	.short	0x0004
        /*00a2*/ 	.short	0x0010
        /*00a4*/ 	.byte	0x00, 0xf0, 0x11, 0x00


	//----- nvinfo : EIATTR_KPARAM_INFO
	.align		4
.L_165:
        /*00a8*/ 	.byte	0x04, 0x17
        /*00aa*/ 	.short	(.L_167 - .L_166)
.L_166:
        /*00ac*/ 	.word	0x00000000
        /*00b0*/ 	.short	0x0003
        /*00b2*/ 	.short	0x000c
        /*00b4*/ 	.byte	0x00, 0xf0, 0x11, 0x00


	//----- nvinfo : EIATTR_KPARAM_INFO
	.align		4
.L_167:
        /*00b8*/ 	.byte	0x04, 0x17
        /*00ba*/ 	.short	(.L_169 - .L_168)
.L_168:
        /*00bc*/ 	.word	0x00000000
        /*00c0*/ 	.short	0x0002
        /*00c2*/ 	.short	0x0008
        /*00c4*/ 	.byte	0x00, 0xf0, 0x11, 0x00


	//----- nvinfo : EIATTR_KPARAM_INFO
	.align		4
.L_169:
        /*00c8*/ 	.byte	0x04, 0x17
        /*00ca*/ 	.short	(.L_171 - .L_170)
.L_170:
        /*00cc*/ 	.word	0x00000000
        /*00d0*/ 	.short	0x0001
        /*00d2*/ 	.short	0x0004
        /*00d4*/ 	.byte	0x00, 0xf0, 0x11, 0x00


	//----- nvinfo : EIATTR_KPARAM_INFO
	.align		4
.L_171:
        /*00d8*/ 	.byte	0x04, 0x17
        /*00da*/ 	.short	(.L_173 - .L_172)
.L_172:
        /*00dc*/ 	.word	0x00000000
        /*00e0*/ 	.short	0x0000
        /*00e2*/ 	.short	0x0000
        /*00e4*/ 	.byte	0x00, 0xf0, 0x11, 0x00


	//----- nvinfo : EIATTR_SPARSE_MMA_MASK
	.align		4
.L_173:
        /*00e8*/ 	.byte	0x03, 0x50
        /*00ea*/ 	.short	0x0000


	//----- nvinfo : EIATTR_MAXREG_COUNT
	.align		4
        /*00ec*/ 	.byte	0x03, 0x1b
        /*00ee*/ 	.short	0x00ff


	//----- nvinfo : EIATTR_MERCURY_ISA_VERSION
	.align		4
        /*00f0*/ 	.byte	0x03, 0x5f
        /*00f2*/ 	.short	0x0101


	//----- nvinfo : EIATTR_VRC_CTA_INIT_COUNT
	.align		4
        /*00f4*/ 	.byte	0x02, 0x4a
	.zero		1
	.zero		1


	//----- nvinfo : EIATTR_EXIT_INSTR_OFFSETS
	.align		4
        /*00f8*/ 	.byte	0x04, 0x1c
        /*00fa*/ 	.short	(.L_175 - .L_174)


	//   ....[0]....
.L_174:
        /*00fc*/ 	.word	0x00000100


	//   ....[1]....
        /*0100*/ 	.word	0x00000d20


	//----- nvinfo : EIATTR_CRS_STACK_SIZE
	.align		4
.L_175:
        /*0104*/ 	.byte	0x04, 0x1e
        /*0106*/ 	.short	(.L_177 - .L_176)
.L_176:
        /*0108*/ 	.word	0x00000000


	//----- nvinfo : EIATTR_CBANK_PARAM_SIZE
	.align		4
.L_177:
        /*010c*/ 	.byte	0x03, 0x19
        /*010e*/ 	.short	0x0050


	//----- nvinfo : EIATTR_PARAM_CBANK
	.align		4
        /*0110*/ 	.byte	0x04, 0x0a
        /*0112*/ 	.short	(.L_179 - .L_178)
	.align		4
.L_178:
        /*0114*/ 	.word	index@(.nv.constant0._Z11updateUV_GMiifffffffPfS_S_S_S_)
        /*0118*/ 	.short	0x0380
        /*011a*/ 	.short	0x0050


	//----- nvinfo : EIATTR_SW_WAR
	.align		4
.L_179:
        /*011c*/ 	.byte	0x04, 0x36
        /*011e*/ 	.short	(.L_181 - .L_180)
.L_180:
        /*0120*/ 	.word	0x00000008
.L_181:


//--------------------- .nv.info._Z17updateUV_TBBoundsiiiPfS_ --------------------------
	.section	.nv.info._Z17updateUV_TBBoundsiiiPfS_,"",@"SHT_CUDA_INFO"
	.sectionflags	@""
	.align	4


	//----- nvinfo : EIATTR_CUDA_API_VERSION
	.align		4
        /*0000*/ 	.byte	0x04, 0x37
        /*0002*/ 	.short	(.L_183 - .L_182)
.L_182:
        /*0004*/ 	.word	0x00000082


	//----- nvinfo : EIATTR_KPARAM_INFO
	.align		4
.L_183:
        /*0008*/ 	.byte	0x04, 0x17
        /*000a*/ 	.short	(.L_185 - .L_184)
.L_184:
        /*000c*/ 	.word	0x00000000
        /*0010*/ 	.short	0x0004
        /*0012*/ 	.short	0x0018
        /*0014*/ 	.byte	0x00, 0xf5, 0x21, 0x00


	//----- nvinfo : EIATTR_KPARAM_INFO
	.align		4
.L_185:
        /*0018*/ 	.byte	0x04, 0x17
        /*001a*/ 	.short	(.L_187 - .L_186)
.L_186:
        /*001c*/ 	.word	0x00000000
        /*0020*/ 	.short	0x0003
        /*0022*/ 	.short	0x0010
        /*0024*/ 	.byte	0x00, 0xf5, 0x21, 0x00


	//----- nvinfo : EIATTR_KPARAM_INFO
	.align		4
.L_187:
        /*0028*/ 	.byte	0x04, 0x17
        /*002a*/ 	.short	(.L_189 - .L_188)
.L_188:
        /*002c*/ 	.word	0x00000000
        /*0030*/ 	.short	0x0002
        /*0032*/ 	.short	0x0008
        /*0034*/ 	.byte	0x00, 0xf0, 0x11, 0x00


	//----- nvinfo : EIATTR_KPARAM_INFO
	.align		4
.L_189:
        /*0038*/ 	.byte	0x04, 0x17
        /*003a*/ 	.short	(.L_191 - .L_190)
.L_190:
        /*003c*/ 	.word	0x00000000
        /*0040*/ 	.short	0x0001
        /*0042*/ 	.short	0x0004
        /*0044*/ 	.byte	0x00, 0xf0, 0x11, 0x00


	//----- nvinfo : EIATTR_KPARAM_INFO
	.align		4
.L_191:
        /*0048*/ 	.byte	0x04, 0x17
        /*004a*/ 	.short	(.L_193 - .L_192)
.L_192:
        /*004c*/ 	.word	0x00000000
        /*0050*/ 	.short	0x0000
        /*0052*/ 	.short	0x0000
        /*0054*/ 	.byte	0x00, 0xf0, 0x11, 0x00


	//----- nvinfo : EIATTR_SPARSE_MMA_MASK
	.align		4
.L_193:
        /*0058*/ 	.byte	0x03, 0x50
        /*005a*/ 	.short	0x0000


	//----- nvinfo : EIATTR_MAXREG_COUNT
	.align		4
        /*005c*/ 	.byte	0x03, 0x1b
        /*005e*/ 	.short	0x00ff


	//----- nvinfo : EIATTR_MERCURY_ISA_VERSION
	.align		4
        /*0060*/ 	.byte	0x03, 0x5f
        /*0062*/ 	.short	0x0101


	//----- nvinfo : EIATTR_VRC_CTA_INIT_COUNT
	.align		4
        /*0064*/ 	.byte	0x02, 0x4a
	.zero		1
	.zero		1


	//----- nvinfo : EIATTR_EXIT_INSTR_OFFSETS
	.align		4
        /*0068*/ 	.byte	0x04, 0x1c
        /*006a*/ 	.short	(.L_195 - .L_194)


	//   ....[0]....
.L_194:
        /*006c*/ 	.word	0x00000070


	//   ....[1]....
        /*0070*/ 	.word	0x00000160


	//----- nvinfo : EIATTR_CBANK_PARAM_SIZE
	.align		4
.L_195:
        /*0074*/ 	.byte	0x03, 0x19
        /*0076*/ 	.short	0x0020


	//----- nvinfo : EIATTR_PARAM_CBANK
	.align		4
        /*0078*/ 	.byte	0x04, 0x0a
        /*007a*/ 	.short	(.L_197 - .L_196)
	.align		4
.L_196:
        /*007c*/ 	.word	index@(.nv.constant0._Z17updateUV_TBBoundsiiiPfS_)
        /*0080*/ 	.short	0x0380
        /*0082*/ 	.short	0x0020


	//----- nvinfo : EIATTR_SW_WAR
	.align		4
.L_197:
        /*0084*/ 	.byte	0x04, 0x36
        /*0086*/ 	.short	(.L_199 - .L_198)
.L_198:
        /*0088*/ 	.word	0x00000008
.L_199:


//--------------------- .nv.info._Z17updateUV_RLBoundsiiPfS_ --------------------------
	.section	.nv.info._Z17updateUV_RLBoundsiiPfS_,"",@"SHT_CUDA_INFO"
	.sectionflags	@""
	.align	4


	//----- nvinfo : EIATTR_CUDA_API_VERSION
	.align		4
        /*0000*/ 	.byte	0x04, 0x37
        /*0002*/ 	.short	(.L_201 - .L_200)
.L_200:
        /*0004*/ 	.word	0x00000082


	//----- nvinfo : EIATTR_KPARAM_INFO
	.align		4
.L_201:
        /*0008*/ 	.byte	0x04, 0x17
        /*000a*/ 	.short	(.L_203 - .L_202)
.L_202:
        /*000c*/ 	.word	0x00000000
        /*0010*/ 	.short	0x0003
        /*0012*/ 	.short	0x0010
        /*0014*/ 	.byte	0x00, 0xf5, 0x21, 0x00


	//----- nvinfo : EIATTR_KPARAM_INFO
	.align		4
.L_203:
        /*0018*/ 	.byte	0x04, 0x17
        /*001a*/ 	.short	(.L_205 - .L_204)
.L_204:
        /*001c*/ 	.word	0x00000000
        /*0020*/ 	.short	0x0002
        /*0022*/ 	.short	0x0008
        /*0024*/ 	.byte	0x00, 0xf5, 0x21, 0x00


	//----- nvinfo : EIATTR_KPARAM_INFO
	.align		4
.L_205:
        /*0028*/ 	.byte	0x04, 0x17
        /*002a*/ 	.short	(.L_207 - .L_206)
.L_206:
        /*002c*/ 	.word	0x00000000
        /*0030*/ 	.short	0x0001
        /*0032*/ 	.short	0x0004
        /*0034*/ 	.byte	0x00, 0xf0, 0x11, 0x00


	//----- nvinfo : EIATTR_KPARAM_INFO
	.align		4
.L_207:
        /*0038*/ 	.byte	0x04, 0x17
        /*003a*/ 	.short	(.L_209 - .L_208)
.L_208:
        /*003c*/ 	.word	0x00000000
        /*0040*/ 	.short	0x0000
        /*0042*/ 	.short	0x0000
        /*0044*/ 	.byte	0x00, 0xf0, 0x11, 0x00


	//----- nvinfo : EIATTR_SPARSE_MMA_MASK
	.align		4
.L_209:
        /*0048*/ 	.byte	0x03, 0x50
        /*004a*/ 	.short	0x0000


	//----- nvinfo : EIATTR_MAXREG_COUNT
	.align		4
        /*004c*/ 	.byte	0x03, 0x1b
        /*004e*/ 	.short	0x00ff


	//----- nvinfo : EIATTR_MERCURY_ISA_VERSION
	.align		4
        /*0050*/ 	.byte	0x03, 0x5f
        /*0052*/ 	.short	0x0101


	//----- nvinfo : EIATTR_VRC_CTA_INIT_COUNT
	.align		4
        /*0054*/ 	.byte	0x02, 0x4a
	.zero		1
	.zero		1


	//----- nvinfo : EIATTR_EXIT_INSTR_OFFSETS
	.align		4
        /*0058*/ 	.byte	0x04, 0x1c
        /*005a*/ 	.short	(.L_211 - .L_210)


	//   ....[0]....
.L_210:
        /*005c*/ 	.word	0x00000070


	//   ....[1]....
        /*0060*/ 	.word	0x00000150


	//----- nvinfo : EIATTR_CBANK_PARAM_SIZE
	.align		4
.L_211:
        /*0064*/ 	.byte	0x03, 0x19
        /*0066*/ 	.short	0x0018


	//----- nvinfo : EIATTR_PARAM_CBANK
	.align		4
        /*0068*/ 	.byte	0x04, 0x0a
        /*006a*/ 	.short	(.L_213 - .L_212)
	.align		4
.L_212:
        /*006c*/ 	.word	index@(.nv.constant0._Z17updateUV_RLBoundsiiPfS_)
        /*0070*/ 	.short	0x0380
        /*0072*/ 	.short	0x0018


	//----- nvinfo : EIATTR_SW_WAR
	.align		4
.L_213:
        /*0074*/ 	.byte	0x04, 0x36
        /*0076*/ 	.short	(.L_215 - .L_214)
.L_214:
        /*0078*/ 	.word	0x00000008
.L_215:


//--------------------- .nv.info._Z13updateP_LinesiiiPf --------------------------
	.section	.nv.info._Z13updateP_LinesiiiPf,"",@"SHT_CUDA_INFO"
	.sectionflags	@""
	.align	4


	//----- nvinfo : EIATTR_CUDA_API_VERSION
	.align		4
        /*0000*/ 	.byte	0x04, 0x37
        /*0002*/ 	.short	(.L_217 - .L_216)
.L_216:
        /*0004*/ 	.word	0x00000082


	//----- nvinfo : EIATTR_KPARAM_INFO
	.align		4
.L_217:
        /*0008*/ 	.byte	0x04, 0x17
        /*000a*/ 	.short	(.L_219 - .L_218)
.L_218:
        /*000c*/ 	.word	0x00000000
        /*0010*/ 	.short	0x0003
        /*0012*/ 	.short	0x0010
        /*0014*/ 	.byte	0x00, 0xf5, 0x21, 0x00


	//----- nvinfo : EIATTR_KPARAM_INFO
	.align		4
.L_219:
        /*0018*/ 	.byte	0x04, 0x17
        /*001a*/ 	.short	(.L_221 - .L_220)
.L_220:
        /*001c*/ 	.word	0x00000000
        /*0020*/ 	.short	0x0002
        /*0022*/ 	.short	0x0008
        /*0024*/ 	.byte	0x00, 0xf0, 0x11, 0x00


	//----- nvinfo : EIATTR_KPARAM_INFO
	.align		4
.L_221:
        /*0028*/ 	.byte	0x04, 0x17
        /*002a*/ 	.short	(.L_223 - .L_222)
.L_222:
        /*002c*/ 	.word	0x00000000
        /*0030*/ 	.short	0x0001
        /*0032*/ 	.short	0x0004
        /*0034*/ 	.byte	0x00, 0xf0, 0x11, 0x00


	//----- nvinfo : EIATTR_KPARAM_INFO
	.align		4
.L_223:
        /*0038*/ 	.byte	0x04, 0x17
        /*003a*/ 	.short	(.L_225 - .L_224)
.L_224:
        /*003c*/ 	.word	0x00000000
        /*0040*/ 	.short	0x0000
        /*0042*/ 	.short	0x0000
        /*0044*/ 	.byte	0x00, 0xf0, 0x11, 0x00


	//----- nvinfo : EIATTR_SPARSE_MMA_MASK
	.align		4
.L_225:
        /*0048*/ 	.byte	0x03, 0x50
        /*004a*/ 	.short	0x0000


	//----- nvinfo : EIATTR_MAXREG_COUNT
	.align		4
        /*004c*/ 	.byte	0x03, 0x1b
        /*004e*/ 	.short	0x00ff


	//----- nvinfo : EIATTR_MERCURY_ISA_VERSION
	.align		4
        /*0050*/ 	.byte	0x03, 0x5f
        /*0052*/ 	.short	0x0101


	//----- nvinfo : EIATTR_VRC_CTA_INIT_COUNT
	.align		4
        /*0054*/ 	.byte	0x02, 0x4a
	.zero		1
	.zero		1


	//----- nvinfo : EIATTR_EXIT_INSTR_OFFSETS
	.align		4
        /*0058*/ 	.byte	0x04, 0x1c
        /*005a*/ 	.short	(.L_227 - .L_226)


	//   ....[0]....
.L_226:
        /*005c*/ 	.word	0x00000070


	//   ....[1]....
        /*0060*/ 	.word	0x00000140


	//----- nvinfo : EIATTR_CBANK_PARAM_SIZE
	.align		4
.L_227:
        /*0064*/ 	.byte	0x03, 0x19
        /*0066*/ 	.short	0x0018


	//----- nvinfo : EIATTR_PARAM_CBANK
	.align		4
        /*0068*/ 	.byte	0x04, 0x0a
        /*006a*/ 	.short	(.L_229 - .L_228)
	.align		4
.L_228:
        /*006c*/ 	.word	index@(.nv.constant0._Z13updateP_LinesiiiPf)
        /*0070*/ 	.short	0x0380
        /*0072*/ 	.short	0x0018


	//----- nvinfo : EIATTR_SW_WAR
	.align		4
.L_229:
        /*0074*/ 	.byte	0x04, 0x36
        /*0076*/ 	.short	(.L_231 - .L_230)
.L_230:
        /*0078*/ 	.word	0x00000008
.L_231:


//--------------------- .nv.info._Z12updateP_ColsiiPf --------------------------
	.section	.nv.info._Z12updateP_ColsiiPf,"",@"SHT_CUDA_INFO"
	.sectionflags	@""
	.align	4


	//----- nvinfo : EIATTR_CUDA_API_VERSION
	.align		4
        /*0000*/ 	.byte	0x04, 0x37
        /*0002*/ 	.short	(.L_233 - .L_232)
.L_232:
        /*0004*/ 	.word	0x00000082


	//----- nvinfo : EIATTR_KPARAM_INFO
	.align		4
.L_233:
        /*0008*/ 	.byte	0x04, 0x17
        /*000a*/ 	.short	(.L_235 - .L_234)
.L_234:
        /*000c*/ 	.word	0x00000000
        /*0010*/ 	.short	0x0002
        /*0012*/ 	.short	0x0008
        /*0014*/ 	.byte	0x00, 0xf5, 0x21, 0x00


	//----- nvinfo : EIATTR_KPARAM_INFO
	.align		4
.L_235:
        /*0018*/ 	.byte	0x04, 0x17
        /*001a*/ 	.short	(.L_237 - .L_236)
.L_236:
        /*001c*/ 	.word	0x00000000
        /*0020*/ 	.short	0x0001
        /*0022*/ 	.short	0x0004
        /*0024*/ 	.byte	0x00, 0xf0, 0x11, 0x00


	//----- nvinfo : EIATTR_KPARAM_INFO
	.align		4
.L_237:
        /*0028*/ 	.byte	0x04, 0x17
        /*002a*/ 	.short	(.L_239 - .L_238)
.L_238:
        /*002c*/ 	.word	0x00000000
        /*0030*/ 	.short	0x0000
        /*0032*/ 	.short	0x0000
        /*0034*/ 	.byte	0x00, 0xf0, 0x11, 0x00


	//----- nvinfo : EIATTR_SPARSE_MMA_MASK
	.align		4
.L_239:
        /*0038*/ 	.byte	0x03, 0x50
        /*003a*/ 	.short	0x0000


	//----- nvinfo : EIATTR_MAXREG_COUNT
	.align		4
        /*003c*/ 	.byte	0x03, 0x1b
        /*003e*/ 	.short	0x00ff


	//----- nvinfo : EIATTR_MERCURY_ISA_VERSION
	.align		4
        /*0040*/ 	.byte	0x03, 0x5f
        /*0042*/ 	.short	0x0101


	//----- nvinfo : EIATTR_VRC_CTA_INIT_COUNT
	.align		4
        /*0044*/ 	.byte	0x02, 0x4a
	.zero		1
	.zero		1


	//----- nvinfo : EIATTR_EXIT_INSTR_OFFSETS
	.align		4
        /*0048*/ 	.byte	0x04, 0x1c
        /*004a*/ 	.short	(.L_241 - .L_240)


	//   ....[0]....
.L_240:
        /*004c*/ 	.word	0x00000070


	//   ....[1]....
        /*0050*/ 	.word	0x00000120


	//----- nvinfo : EIATTR_CBANK_PARAM_SIZE
	.align		4
.L_241:
        /*0054*/ 	.byte	0x03, 0x19
        /*0056*/ 	.short	0x0010


	//----- nvinfo : EIATTR_PARAM_CBANK
	.align		4
        /*0058*/ 	.byte	0x04, 0x0a
        /*005a*/ 	.short	(.L_243 - .L_242)
	.align		4
.L_242:
        /*005c*/ 	.word	index@(.nv.constant0._Z12updateP_ColsiiPf)
        /*0060*/ 	.short	0x0380
        /*0062*/ 	.short	0x0010


	//----- nvinfo : EIATTR_SW_WAR
	.align		4
.L_243:
        /*0064*/ 	.byte	0x04, 0x36
        /*0066*/ 	.short	(.L_245 - .L_244)
.L_244:
        /*0068*/ 	.word	0x00000008
.L_245:


//--------------------- .nv.info._Z11init_arraysiiPfS_S_ --------------------------
	.section	.nv.info._Z11init_arraysiiPfS_S_,"",@"SHT_CUDA_INFO"
	.sectionflags	@""
	.align	4


	//----- nvinfo : EIATTR_CUDA_API_VERSION
	.align		4
        /*0000*/ 	.byte	0x04, 0x37
        /*0002*/ 	.short	(.L_247 - .L_246)
.L_246:
        /*0004*/ 	.word	0x00000082


	//----- nvinfo : EIATTR_KPARAM_INFO
	.align		4
.L_247:
        /*0008*/ 	.byte	0x04, 0x17
        /*000a*/ 	.short	(.L_249 - .L_248)
.L_248:
        /*000c*/ 	.word	0x00000000
        /*0010*/ 	.short	0x0004
        /*0012*/ 	.short	0x0018
        /*0014*/ 	.byte	0x00, 0xf5, 0x21, 0x00


	//----- nvinfo : EIATTR_KPARAM_INFO
	.align		4
.L_249:
        /*0018*/ 	.byte	0x04, 0x17
        /*001a*/ 	.short	(.L_251 - .L_250)
.L_250:
        /*001c*/ 	.word	0x00000000
        /*0020*/ 	.short	0x0003
        /*0022*/ 	.short	0x0010
        /*0024*/ 	.byte	0x00, 0xf5, 0x21, 0x00


	//----- nvinfo : EIATTR_KPARAM_INFO
	.align		4
.L_251:
        /*0028*/ 	.byte	0x04, 0x17
        /*002a*/ 	.short	(.L_253 - .L_252)
.L_252:
        /*002c*/ 	.word	0x00000000
        /*0030*/ 	.short	0x0002
        /*0032*/ 	.short	0x0008
        /*0034*/ 	.byte	0x00, 0xf5, 0x21, 0x00


	//----- nvinfo : EIATTR_KPARAM_INFO
	.align		4
.L_253:
        /*0038*/ 	.byte	0x04, 0x17
        /*003a*/ 	.short	(.L_255 - .L_254)
.L_254:
        /*003c*/ 	.word	0x00000000
        /*0040*/ 	.short	0x0001
        /*0042*/ 	.short	0x0004
        /*0044*/ 	.byte	0x00, 0xf0, 0x11, 0x00


	//----- nvinfo : EIATTR_KPARAM_INFO
	.align		4
.L_255:
        /*0048*/ 	.byte	0x04, 0x17
        /*004a*/ 	.short	(.L_257 - .L_256)
.L_256:
        /*004c*/ 	.word	0x00000000
        /*0050*/ 	.short	0x0000
        /*0052*/ 	.short	0x0000
        /*0054*/ 	.byte	0x00, 0xf0, 0x11, 0x00


	//----- nvinfo : EIATTR_SPARSE_MMA_MASK
	.align		4
.L_257:
        /*0058*/ 	.byte	0x03, 0x50
        /*005a*/ 	.short	0x0000


	//----- nvinfo : EIATTR_MAXREG_COUNT
	.align		4
        /*005c*/ 	.byte	0x03, 0x1b
        /*005e*/ 	.short	0x00ff


	//----- nvinfo : EIATTR_MERCURY_ISA_VERSION
	.align		4
        /*0060*/ 	.byte	0x03, 0x5f
        /*0062*/ 	.short	0x0101


	//----- nvinfo : EIATTR_VRC_CTA_INIT_COUNT
	.align		4
        /*0064*/ 	.byte	0x02, 0x4a
	.zero		1
	.zero		1


	//----- nvinfo : EIATTR_EXIT_INSTR_OFFSETS
	.align		4
        /*0068*/ 	.byte	0x04, 0x1c
        /*006a*/ 	.short	(.L_259 - .L_258)


	//   ....[0]....
.L_258:
        /*006c*/ 	.word	0x000000c0


	//   ....[1]....
        /*0070*/ 	.word	0x00000170


	//----- nvinfo : EIATTR_CBANK_PARAM_SIZE
	.align		4
.L_259:
        /*0074*/ 	.byte	0x03, 0x19
        /*0076*/ 	.short	0x0020


	//----- nvinfo : EIATTR_PARAM_CBANK
	.align		4
        /*0078*/ 	.byte	0x04, 0x0a
        /*007a*/ 	.short	(.L_261 - .L_260)
	.align		4
.L_260:
        /*007c*/ 	.word	index@(.nv.constant0._Z11init_arraysiiPfS_S_)
        /*0080*/ 	.short	0x0380
        /*0082*/ 	.short	0x0020


	//----- nvinfo : EIATTR_SW_WAR
	.align		4
.L_261:
        /*0084*/ 	.byte	0x04, 0x36
        /*0086*/ 	.short	(.L_263 - .L_262)
.L_262:
        /*0088*/ 	.word	0x00000008
.L_263:


//--------------------- .nv.info._Z8computeBiiffffPfS_S_ --------------------------
	.section	.nv.info._Z8computeBiiffffPfS_S_,"",@"SHT_CUDA_INFO"
	.sectionflags	@""
	.align	4


	//----- nvinfo : EIATTR_CUDA_API_VERSION
	.align		4
        /*0000*/ 	.byte	0x04, 0x37
        /*0002*/ 	.short	(.L_265 - .L_264)
.L_264:
        /*0004*/ 	.word	0x00000082


	//----- nvinfo : EIATTR_KPARAM_INFO
	.align		4
.L_265:
        /*0008*/ 	.byte	0x04, 0x17
        /*000a*/ 	.short	(.L_267 - .L_266)
.L_266:
        /*000c*/ 	.word	0x00000000
        /*0010*/ 	.short	0x0008
        /*0012*/ 	.short	0x0028
        /*0014*/ 	.byte	0x00, 0xf5, 0x21, 0x00


	//----- nvinfo : EIATTR_KPARAM_INFO
	.align		4
.L_267:
        /*0018*/ 	.byte	0x04, 0x17
        /*001a*/ 	.short	(.L_269 - .L_268)
.L_268:
        /*001c*/ 	.word	0x00000000
        /*0020*/ 	.short	0x0007
        /*0022*/ 	.short	0x0020
        /*0024*/ 	.byte	0x00, 0xf5, 0x21, 0x00


	//----- nvinfo : EIATTR_KPARAM_INFO
	.align		4
.L_269:
        /*0028*/ 	.byte	0x04, 0x17
        /*002a*/ 	.short	(.L_271 - .L_270)
.L_270:
        /*002c*/ 	.word	0x00000000
        /*0030*/ 	.short	0x0006
        /*0032*/ 	.short	0x0018
        /*0034*/ 	.byte	0x00, 0xf5, 0x21, 0x00


	//----- nvinfo : EIATTR_KPARAM_INFO
	.align		4
.L_271:
        /*0038*/ 	.byte	0x04, 0x17
        /*003a*/ 	.short	(.L_273 - .L_272)
.L_272:
        /*003c*/ 	.word	0x00000000
        /*0040*/ 	.short	0x0005
        /*0042*/ 	.short	0x0014
        /*0044*/ 	.byte	0x00, 0xf0, 0x11, 0x00


	//----- nvinfo : EIATTR_KPARAM_INFO
	.align		4
.L_273:
        /*0048*/ 	.byte	0x04, 0x17
        /*004a*/ 	.short	(.L_275 - .L_274)
.L_274:
        /*004c*/ 	.word	0x00000000
        /*0050*/ 	.short	0x0004
        /*0052*/ 	.short	0x0010
        /*0054*/ 	.byte	0x00, 0xf0, 0x11, 0x00


	//----- nvinfo : EIATTR_KPARAM_INFO
	.align		4
.L_275:
        /*0058*/ 	.byte	0x04, 0x17
        /*005a*/ 	.short	(.L_277 - .L_276)
.L_276:
        /*005c*/ 	.word	0x00000000
        /*0060*/ 	.short	0x0003
        /*0062*/ 	.short	0x000c
        /*0064*/ 	.byte	0x00, 0xf0, 0x11, 0x00


	//----- nvinfo : EIATTR_KPARAM_INFO
	.align		4
.L_277:
        /*0068*/ 	.byte	0x04, 0x17
        /*006a*/ 	.short	(.L_279 - .L_278)
.L_278:
        /*006c*/ 	.word	0x00000000
        /*0070*/ 	.short	0x0002
        /*0072*/ 	.short	0x0008
        /*0074*/ 	.byte	0x00, 0xf0, 0x11, 0x00


	//----- nvinfo : EIATTR_KPARAM_INFO
	.align		4
.L_279:
        /*0078*/ 	.byte	0x04, 0x17
        /*007a*/ 	.short	(.L_281 - .L_280)
.L_280:
        /*007c*/ 	.word	0x00000000
        /*0080*/ 	.short	0x0001
        /*0082*/ 	.short	0x0004
        /*0084*/ 	.byte	0x00, 0xf0, 0x11, 0x00


	//----- nvinfo : EIATTR_KPARAM_INFO
	.align		4
.L_281:
        /*0088*/ 	.byte	0x04, 0x17
        /*008a*/ 	.short	(.L_283 - .L_282)
.L_282:
        /*008c*/ 	.word	0x00000000
        /*0090*/ 	.short	0x0000
        /*0092*/ 	.short	0x0000
        /*0094*/ 	.byte	0x00, 0xf0, 0x11, 0x00


	//----- nvinfo : EIATTR_SPARSE_MMA_MASK
	.align		4
.L_283:
        /*0098*/ 	.byte	0x03, 0x50
        /*009a*/ 	.short	0x0000


	//----- nvinfo : EIATTR_MAXREG_COUNT
	.align		4
        /*009c*/ 	.byte	0x03, 0x1b
        /*009e*/ 	.short	0x00ff


	//----- nvinfo : EIATTR_MERCURY_ISA_VERSION
	.align		4
        /*00a0*/ 	.byte	0x03, 0x5f
        /*00a2*/ 	.short	0x0101


	//----- nvinfo : EIATTR_VRC_CTA_INIT_COUNT
	.align		4
        /*00a4*/ 	.byte	0x02, 0x4a
	.zero		1
	.zero		1


	//----- nvinfo : EIATTR_EXIT_INSTR_OFFSETS
	.align		4
        /*00a8*/ 	.byte	0x04, 0x1c
        /*00aa*/ 	.short	(.L_285 - .L_284)


	//   ....[0]....
.L_284:
        /*00ac*/ 	.word	0x00000100


	//   ....[1]....
        /*00b0*/ 	.word	0x00000700


	//----- nvinfo : EIATTR_CRS_STACK_SIZE
	.align		4
.L_285:
        /*00b4*/ 	.byte	0x04, 0x1e
        /*00b6*/ 	.short	(.L_287 - .L_286)
.L_286:
        /*00b8*/ 	.word	0x00000000


	//----- nvinfo : EIATTR_CBANK_PARAM_SIZE
	.align		4
.L_287:
        /*00bc*/ 	.byte	0x03, 0x19
        /*00be*/ 	.short	0x0030


	//----- nvinfo : EIATTR_PARAM_CBANK
	.align		4
        /*00c0*/ 	.byte	0x04, 0x0a
        /*00c2*/ 	.short	(.L_289 - .L_288)
	.align		4
.L_288:
        /*00c4*/ 	.word	index@(.nv.constant0._Z8computeBiiffffPfS_S_)
        /*00c8*/ 	.short	0x0380
        /*00ca*/ 	.short	0x0030


	//----- nvinfo : EIATTR_SW_WAR
	.align		4
.L_289:
        /*00cc*/ 	.byte	0x04, 0x36
        /*00ce*/ 	.short	(.L_291 - .L_290)
.L_290:
        /*00d0*/ 	.word	0x00000008
.L_291:


//--------------------- .nv.info._Z7updatePiiiiffPfS_ --------------------------
	.section	.nv.info._Z7updatePiiiiffPfS_,"",@"SHT_CUDA_INFO"
	.sectionflags	@""
	.align	4


	//----- nvinfo : EIATTR_CUDA_API_VERSION
	.align		4
        /*0000*/ 	.byte	0x04, 0x37
        /*0002*/ 	.short	(.L_293 - .L_292)
.L_292:
        /*0004*/ 	.word	0x00000082


	//----- nvinfo : EIATTR_KPARAM_INFO
	.align		4
.L_293:
        /*0008*/ 	.byte	0x04, 0x17
        /*000a*/ 	.short	(.L_295 - .L_294)
.L_294:
        /*000c*/ 	.word	0x00000000
        /*0010*/ 	.short	0x0007
        /*0012*/ 	.short	0x0020
        /*0014*/ 	.byte	0x00, 0xf5, 0x21, 0x00


	//----- nvinfo : EIATTR_KPARAM_INFO
	.align		4
.L_295:
        /*0018*/ 	.byte	0x04, 0x17
        /*001a*/ 	.short	(.L_297 - .L_296)
.L_296:
        /*001c*/ 	.word	0x00000000
        /*0020*/ 	.short	0x0006
        /*0022*/ 	.short	0x0018
        /*0024*/ 	.byte	0x00, 0xf5, 0x21, 0x00


	//----- nvinfo : EIATTR_KPARAM_INFO
	.align		4
.L_297:
        /*0028*/ 	.byte	0x04, 0x17
        /*002a*/ 	.short	(.L_299 - .L_298)
.L_298:
        /*002c*/ 	.word	0x00000000
        /*0030*/ 	.short	0x0005
        /*0032*/ 	.short	0x0014
        /*0034*/ 	.byte	0x00, 0xf0, 0x11, 0x00


	//----- nvinfo : EIATTR_KPARAM_INFO
	.align		4
.L_299:
        /*0038*/ 	.byte	0x04, 0x17
        /*003a*/ 	.short	(.L_301 - .L_300)
.L_300:
        /*003c*/ 	.word	0x00000000
        /*0040*/ 	.short	0x0004
        /*0042*/ 	.short	0x0010
        /*0044*/ 	.byte	0x00, 0xf0, 0x11, 0x00


	//----- nvinfo : EIATTR_KPARAM_INFO
	.align		4
.L_301:
        /*0048*/ 	.byte	0x04, 0x17
        /*004a*/ 	.short	(.L_303 - .L_302)
.L_302:
        /*004c*/ 	.word	0x00000000
        /*0050*/ 	.short	0x0003
        /*0052*/ 	.short	0x000c
        /*0054*/ 	.byte	0x00, 0xf0, 0x11, 0x00


	//----- nvinfo : EIATTR_KPARAM_INFO
	.align		4
.L_303:
        /*0058*/ 	.byte	0x04, 0x17
        /*005a*/ 	.short	(.L_305 - .L_304)
.L_304:
        /*005c*/ 	.word	0x00000000
        /*0060*/ 	.short	0x0002
        /*0062*/ 	.short	0x0008
        /*0064*/ 	.byte	0x00, 0xf0, 0x11, 0x00


	//----- nvinfo : EIATTR_KPARAM_INFO
	.align		4
.L_305:
        /*0068*/ 	.byte	0x04, 0x17
        /*006a*/ 	.short	(.L_307 - .L_306)
.L_306:
        /*006c*/ 	.word	0x00000000
        /*0070*/ 	.short	0x0001
        /*0072*/ 	.short	0x0004
        /*0074*/ 	.byte	0x00, 0xf0, 0x11, 0x00


	//----- nvinfo : EIATTR_KPARAM_INFO
	.align		4
.L_307:
        /*0078*/ 	.byte	0x04, 0x17
        /*007a*/ 	.short	(.L_309 - .L_308)
.L_308:
        /*007c*/ 	.word	0x00000000
        /*0080*/ 	.short	0x0000
        /*0082*/ 	.short	0x0000
        /*0084*/ 	.byte	0x00, 0xf0, 0x11, 0x00


	//----- nvinfo : EIATTR_SPARSE_MMA_MASK
	.align		4
.L_309:
        /*0088*/ 	.byte	0x03, 0x50
        /*008a*/ 	.short	0x0000


	//----- nvinfo : EIATTR_MAXREG_COUNT
	.align		4
        /*008c*/ 	.byte	0x03, 0x1b
        /*008e*/ 	.short	0x00ff


	//----- nvinfo : EIATTR_NUM_BARRIERS
	.align		4
        /*0090*/ 	.byte	0x02, 0x4c
        /*0092*/ 	.byte	0x01
	.zero		1


	//----- nvinfo : EIATTR_MERCURY_ISA_VERSION
	.align		4
        /*0094*/ 	.byte	0x03, 0x5f
        /*0096*/ 	.short	0x0101


	//----- nvinfo : EIATTR_VRC_CTA_INIT_COUNT
	.align		4
        /*0098*/ 	.byte	0x02, 0x4a
	.zero		1
	.zero		1


	//----- nvinfo : EIATTR_EXIT_INSTR_OFFSETS
	.align		4
        /*009c*/ 	.byte	0x04, 0x1c
        /*009e*/ 	.short	(.L_311 - .L_310)


	//   ....[0]....
.L_310:
        /*00a0*/ 	.word	0x000000c0


	//   ....[1]....
        /*00a4*/ 	.word	0x00001250


	//----- nvinfo : EIATTR_CRS_STACK_SIZE
	.align		4
.L_311:
        /*00a8*/ 	.byte	0x04, 0x1e
        /*00aa*/ 	.short	(.L_313 - .L_312)
.L_312:
        /*00ac*/ 	.word	0x00000000


	//----- nvinfo : EIATTR_CBANK_PARAM_SIZE
	.align		4
.L_313:
        /*00b0*/ 	.byte	0x03, 0x19
        /*00b2*/ 	.short	0x0028


	//----- nvinfo : EIATTR_PARAM_CBANK
	.align		4
        /*00b4*/ 	.byte	0x04, 0x0a
        /*00b6*/ 	.short	(.L_315 - .L_314)
	.align		4
.L_314:
        /*00b8*/ 	.word	index@(.nv.constant0._Z7updatePiiiiffPfS_)
        /*00bc*/ 	.short	0x0380
        /*00be*/ 	.short	0x0028


	//----- nvinfo : EIATTR_SW_WAR
	.align		4
.L_315:
        /*00c0*/ 	.byte	0x04, 0x36
        /*00c2*/ 	.short	(.L_317 - .L_316)
.L_316:
        /*00c4*/ 	.word	0x00000008
.L_317:


//--------------------- .nv.info._Z8updateUViiifffffffPfS_S_ --------------------------
	.section	.nv.info._Z8updateUViiifffffffPfS_S_,"",@"SHT_CUDA_INFO"
	.sectionflags	@""
	.align	4


	//----- nvinfo : EIATTR_CUDA_API_VERSION
	.align		4
        /*0000*/ 	.byte	0x04, 0x37
        /*0002*/ 	.short	(.L_319 - .L_318)
.L_318:
        /*0004*/ 	.word	0x00000082


	//----- nvinfo : EIATTR_KPARAM_INFO
	.align		4
.L_319:
        /*0008*/ 	.byte	0x04, 0x17
        /*000a*/ 	.short	(.L_321 - .L_320)
.L_320:
        /*000c*/ 	.word	0x00000000
        /*0010*/ 	.short	0x000c
        /*0012*/ 	.short	0x0038
        /*0014*/ 	.byte	0x00, 0xf5, 0x21, 0x00


	//----- nvinfo : EIATTR_KPARAM_INFO
	.align		4
.L_321:
        /*0018*/ 	.byte	0x04, 0x17
        /*001a*/ 	.short	(.L_323 - .L_322)
.L_322:
        /*001c*/ 	.word	0x00000000
        /*0020*/ 	.short	0x000b
        /*0022*/ 	.short	0x0030
        /*0024*/ 	.byte	0x00, 0xf5, 0x21, 0x00


	//----- nvinfo : EIATTR_KPARAM_INFO
	.align		4
.L_323:
        /*0028*/ 	.byte	0x04, 0x17
        /*002a*/ 	.short	(.L_325 - .L_324)
.L_324:
        /*002c*/ 	.word	0x00000000
        /*0030*/ 	.short	0x000a
        /*0032*/ 	.short	0x0028
        /*0034*/ 	.byte	0x00, 0xf5, 0x21, 0x00


	//----- nvinfo : EIATTR_KPARAM_INFO
	.align		4
.L_325:
        /*0038*/ 	.byte	0x04, 0x17
        /*003a*/ 	.short	(.L_327 - .L_326)
.L_326:
        /*003c*/ 	.word	0x00000000
        /*0040*/ 	.short	0x0009
        /*0042*/ 	.short	0x0024
        /*0044*/ 	.byte	0x00, 0xf0, 0x11, 0x00


	//----- nvinfo : EIATTR_KPARAM_INFO
	.align		4
.L_327:
        /*0048*/ 	.byte	0x04, 0x17
        /*004a*/ 	.short	(.L_329 - .L_328)
.L_328:
        /*004c*/ 	.word	0x00000000
        /*0050*/ 	.short	0x0008
        /*0052*/ 	.short	0x0020
        /*0054*/ 	.byte	0x00, 0xf0, 0x11, 0x00


	//----- nvinfo : EIATTR_KPARAM_INFO
	.align		4
.L_329:
        /*0058*/ 	.byte	0x04, 0x17
        /*005a*/ 	.short	(.L_331 - .L_330)
.L_330:
        /*005c*/ 	.word	0x00000000
        /*0060*/ 	.short	0x0007
        /*0062*/ 	.short	0x001c
        /*0064*/ 	.byte	0x00, 0xf0, 0x11, 0x00


	//----- nvinfo : EIATTR_KPARAM_INFO
	.align		4
.L_331:
        /*0068*/ 	.byte	0x04, 0x17
        /*006a*/ 	.short	(.L_333 - .L_332)
.L_332:
        /*006c*/ 	.word	0x00000000
        /*0070*/ 	.short	0x0006
        /*0072*/ 	.short	0x0018
        /*0074*/ 	.byte	0x00, 0xf0, 0x11, 0x00


	//----- nvinfo : EIATTR_KPARAM_INFO
	.align		4
.L_333:
        /*0078*/ 	.byte	0x04, 0x17
        /*007a*/ 	.short	(.L_335 - .L_334)
.L_334:
        /*007c*/ 	.word	0x00000000
        /*0080*/ 	.short	0x0005
        /*0082*/ 	.short	0x0014
        /*0084*/ 	.byte	0x00, 0xf0, 0x11, 0x00


	//----- nvinfo : EIATTR_KPARAM_INFO
	.align		4
.L_335:
        /*0088*/ 	.byte	0x04, 0x17
        /*008a*/ 	.short	(.L_337 - .L_336)
.L_336:
        /*008c*/ 	.word	0x00000000
        /*0090*/ 	.short	0x0004
        /*0092*/ 	.short	0x0010
        /*0094*/ 	.byte	0x00, 0xf0, 0x11, 0x00


	//----- nvinfo : EIATTR_KPARAM_INFO
	.align		4
.L_337:
        /*0098*/ 	.byte	0x04, 0x17
        /*009a*/ 	.short	(.L_339 - .L_338)
.L_338:
        /*009c*/ 	.word	0x00000000
        /*00a0*/ 	.short	0x0003
        /*00a2*/ 	.short	0x000c
        /*00a4*/ 	.byte	0x00, 0xf0, 0x11, 0x00


	//----- nvinfo : EIATTR_KPARAM_INFO
	.align		4
.L_339:
        /*00a8*/ 	.byte	0x04, 0x17
        /*00aa*/ 	.short	(.L_341 - .L_340)
.L_340:
        /*00ac*/ 	.word	0x00000000
        /*00b0*/ 	.short	0x0002
        /*00b2*/ 	.short	0x0008
        /*00b4*/ 	.byte	0x00, 0xf0, 0x11, 0x00


	//----- nvinfo : EIATTR_KPARAM_INFO
	.align		4
.L_341:
        /*00b8*/ 	.byte	0x04, 0x17
        /*00ba*/ 	.short	(.L_343 - .L_342)
.L_342:
        /*00bc*/ 	.word	0x00000000
        /*00c0*/ 	.short	0x0001
        /*00c2*/ 	.short	0x0004
        /*00c4*/ 	.byte	0x00, 0xf0, 0x11, 0x00


	//----- nvinfo : EIATTR_KPARAM_INFO
	.align		4
.L_343:
        /*00c8*/ 	.byte	0x04, 0x17
        /*00ca*/ 	.short	(.L_345 - .L_344)
.L_344:
        /*00cc*/ 	.word	0x00000000
        /*00d0*/ 	.short	0x0000
        /*00d2*/ 	.short	0x0000
        /*00d4*/ 	.byte	0x00, 0xf0, 0x11, 0x00


	//----- nvinfo : EIATTR_SPARSE_MMA_MASK
	.align		4
.L_345:
        /*00d8*/ 	.byte	0x03, 0x50
        /*00da*/ 	.short	0x0000


	//----- nvinfo : EIATTR_MAXREG_COUNT
	.align		4
        /*00dc*/ 	.byte	0x03, 0x1b
        /*00de*/ 	.short	0x00ff


	//----- nvinfo : EIATTR_NUM_BARRIERS
	.align		4
        /*00e0*/ 	.byte	0x02, 0x4c
        /*00e2*/ 	.byte	0x01
	.zero		1


	//----- nvinfo : EIATTR_MERCURY_ISA_VERSION
	.align		4
        /*00e4*/ 	.byte	0x03, 0x5f
        /*00e6*/ 	.short	0x0101


	//----- nvinfo : EIATTR_VRC_CTA_INIT_COUNT
	.align		4
        /*00e8*/ 	.byte	0x02, 0x4a
	.zero		1
	.zero		1


	//----- nvinfo : EIATTR_EXIT_INSTR_OFFSETS
	.align		4
        /*00ec*/ 	.byte	0x04, 0x1c
        /*00ee*/ 	.short	(.L_347 - .L_346)


	//   ....[0]....
.L_346:
        /*00f0*/ 	.word	0x000000d0


	//   ....[1]....
        /*00f4*/ 	.word	0x00000f60


	//----- nvinfo : EIATTR_CRS_STACK_SIZE
	.align		4
.L_347:
        /*00f8*/ 	.byte	0x04, 0x1e
        /*00fa*/ 	.short	(.L_349 - .L_348)
.L_348:
        /*00fc*/ 	.word	0x00000000


	//----- nvinfo : EIATTR_CBANK_PARAM_SIZE
	.align		4
.L_349:
        /*0100*/ 	.byte	0x03, 0x19
        /*0102*/ 	.short	0x0040


	//----- nvinfo : EIATTR_PARAM_CBANK
	.align		4
        /*0104*/ 	.byte	0x04, 0x0a
        /*0106*/ 	.short	(.L_351 - .L_350)
	.align		4
.L_350:
        /*0108*/ 	.word	index@(.nv.constant0._Z8updateUViiifffffffPfS_S_)
        /*010c*/ 	.short	0x0380
        /*010e*/ 	.short	0x0040


	//----- nvinfo : EIATTR_SW_WAR
	.align		4
.L_351:
        /*0110*/ 	.byte	0x04, 0x36
        /*0112*/ 	.short	(.L_353 - .L_352)
.L_352:
        /*0114*/ 	.word	0x00000008
.L_353:


//--------------------- .nv.callgraph             --------------------------
	.section	.nv.callgraph,"",@"SHT_CUDA_CALLGRAPH"
	.align	4
	.sectionentsize	8
	.align		4
        /*0000*/ 	.word	0x00000000
	.align		4
        /*0004*/ 	.word	0xffffffff
	.align		4
        /*0008*/ 	.word	0x00000000
	.align		4
        /*000c*/ 	.word	0xfffffffe
	.align		4
        /*0010*/ 	.word	0x00000000
	.align		4
        /*0014*/ 	.word	0xfffffffd
	.align		4
        /*0018*/ 	.word	0x00000000
	.align		4
        /*001c*/ 	.word	0xfffffffc


//--------------------- .text._Z10updateP_GMiiffPfS_S_ --------------------------
	.section	.text._Z10updateP_GMiiffPfS_S_,"ax",@progbits
	.align	128
        .global         _Z10updateP_GMiiffPfS_S_
        .type           _Z10updateP_GMiiffPfS_S_,@function
        .size           _Z10updateP_GMiiffPfS_S_,(.L_x_130 - _Z10updateP_GMiiffPfS_S_)
        .other          _Z10updateP_GMiiffPfS_S_,@"STO_CUDA_ENTRY STV_DEFAULT"
_Z10updateP_GMiiffPfS_S_:
.text._Z10updateP_GMiiffPfS_S_:
[----:B------:R-:W-:Y:S01]  /*0000*/  LDC R1, c[0x0][0x37c] ;  /* 0x0000df00ff017b82 */ /* 0x000fe20000000800 */
[----:B------:R-:W0:Y:S01]  /*0010*/  S2R R0, SR_TID.Y ;  /* 0x0000000000007919 */ /* 0x000e220000002200 */
[----:B------:R-:W1:Y:S06]  /*0020*/  LDCU UR4, c[0x0][0x360] ;  /* 0x00006c00ff0477ac */ /* 0x000e6c0008000800 */
[----:B------:R-:W2:Y:S01]  /*0030*/  LDC.64 R2, c[0x0][0x380] ;  /* 0x0000e000ff027b82 */ /* 0x000ea20000000a00 */
[----:B------:R-:W0:Y:S01]  /*0040*/  S2R R7, SR_CTAID.Y ;  /* 0x0000000000077919 */ /* 0x000e220000002600 */
[----:B------:R-:W0:Y:S01]  /*0050*/  LDCU UR5, c[0x0][0x364] ;  /* 0x00006c80ff0577ac */ /* 0x000e220008000800 */
[----:B------:R-:W1:Y:S01]  /*0060*/  S2R R5, SR_TID.X ;  /* 0x0000000000057919 */ /* 0x000e620000002100 */
[----:B------:R-:W1:Y:S01]  /*0070*/  S2R R4, SR_CTAID.X ;  /* 0x0000000000047919 */ /* 0x000e620000002500 */
[----:B--2---:R-:W-:-:S02]  /*0080*/  VIADD R3, R3, 0xffffffff ;  /* 0xffffffff03037836 */ /* 0x004fc40000000000 */
[----:B0-----:R-:W-:-:S05]  /*0090*/  IMAD R0, R7, UR5, R0 ;  /* 0x0000000507007c24 */ /* 0x001fca000f8e0200 */
[----:B------:R-:W-:Y:S01]  /*00a0*/  ISETP.NE.AND P0, PT, R0, RZ, PT ;  /* 0x000000ff0000720c */ /* 0x000fe20003f05270 */
[----:B-1----:R-:W-:Y:S02]  /*00b0*/  IMAD R5, R4, UR4, R5 ;  /* 0x0000000404057c24 */ /* 0x002fe4000f8e0205 */
[----:B------:R-:W-:-:S03]  /*00c0*/  VIADD R4, R2, 0xffffffff ;  /* 0xffffffff02047836 */ /* 0x000fc60000000000 */
[----:B------:R-:W-:-:S04]  /*00d0*/  ISETP.LT.OR P0, PT, R5, 0x1, !P0 ;  /* 0x000000010500780c */ /* 0x000fc80004701670 */
[----:B------:R-:W-:-:S04]  /*00e0*/  ISETP.GE.OR P0, PT, R5, R4, P0 ;  /* 0x000000040500720c */ /* 0x000fc80000706670 */
[----:B------:R-:W-:-:S13]  /*00f0*/  ISETP.GE.OR P0, PT, R0, R3, P0 ;  /* 0x000000030000720c */ /* 0x000fda0000706670 */
[----:B------:R-:W-:Y:S05]  /*0100*/  @P0 EXIT ;  /* 0x000000000000094d */ /* 0x000fea0003800000 */
[----:B------:R-:W0:Y:S01]  /*0110*/  LDC.64 R12, c[0x0][0x398] ;  /* 0x0000e600ff0c7b82 */ /* 0x000e220000000a00 */
[----:B------:R-:W1:Y:S01]  /*0120*/  LDCU.64 UR4, c[0x0][0x358] ;  /* 0x00006b00ff0477ac */ /* 0x000e620008000a00 */
[----:B------:R-:W-:-:S04]  /*0130*/  IMAD R5, R0, R2, R5 ;  /* 0x0000000200057224 */ /* 0x000fc800078e0205 */
[C---:B------:R-:W-:Y:S02]  /*0140*/  IMAD.IADD R3, R5.reuse, 0x1, -R2 ;  /* 0x0000000105037824 */ /* 0x040fe400078e0a02 */
[----:B------:R-:W2:Y:S01]  /*0150*/  LDC.64 R14, c[0x0][0x3a0] ;  /* 0x0000e800ff0e7b82 */ /* 0x000ea20000000a00 */
[----:B0-----:R-:W-:-:S04]  /*0160*/  IMAD.WIDE R8, R5, 0x4, R12 ;  /* 0x0000000405087825 */ /* 0x001fc800078e020c */
[----:B------:R-:W-:Y:S01]  /*0170*/  IMAD.WIDE R12, R3, 0x4, R12 ;  /* 0x00000004030c7825 */ /* 0x000fe200078e020c */
[----:B-1----:R-:W3:Y:S03]  /*0180*/  LDG.E R0, desc[UR4][R8.64+0x4] ;  /* 0x0000040408007981 */ /* 0x002ee6000c1e1900 */
[----:B------:R-:W-:Y:S01]  /*0190*/  IMAD.WIDE R10, R2, 0x4, R8 ;  /* 0x00000004020a7825 */ /* 0x000fe200078e0208 */
[----:B------:R0:W3:Y:S01]  /*01a0*/  LDG.E R17, desc[UR4][R8.64+-0x4] ;  /* 0xfffffc0408117981 */ /* 0x0000e2000c1e1900 */
[----:B------:R-:W1:Y:S03]  /*01b0*/  LDC.64 R2, c[0x0][0x388] ;  /* 0x0000e200ff027b82 */ /* 0x000e660000000a00 */
[----:B------:R-:W4:Y:S01]  /*01c0*/  LDG.E R13, desc[UR4][R12.64] ;  /* 0x000000040c0d7981 */ /* 0x000f22000c1e1900 */
[----:B--2---:R-:W-:-:S03]  /*01d0*/  IMAD.WIDE R14, R5, 0x4, R14 ;  /* 0x00000004050e7825 */ /* 0x004fc600078e020e */
[----:B------:R-:W4:Y:S04]  /*01e0*/  LDG.E R10, desc[UR4][R10.64] ;  /* 0x000000040a0a7981 */ /* 0x000f28000c1e1900 */
[----:B------:R-:W2:Y:S01]  /*01f0*/  LDG.E R15, desc[UR4][R14.64] ;  /* 0x000000040e0f7981 */ /* 0x000ea2000c1e1900 */
[----:B-1----:R-:W-:-:S04]  /*0200*/  FADD R7, R2, R3 ;  /* 0x0000000302077221 */ /* 0x002fc80000000000 */
[----:B------:R-:W-:-:S04]  /*0210*/  FADD R7, R7, R7 ;  /* 0x0000000707077221 */ /* 0x000fc80000000000 */
[----:B------:R-:W0:Y:S01]  /*0220*/  MUFU.RCP R4, R7 ;  /* 0x0000000700047308 */ /* 0x000e220000001000 */
[----:B------:R-:W-:Y:S01]  /*0230*/  BSSY.RECONVERGENT B0, `(.L_x_0) ;  /* 0x0000011000007945 */ /* 0x000fe20003800200 */
[----:B0-----:R-:W-:-:S04]  /*0240*/  FFMA R9, -R7, R4, 1 ;  /* 0x3f80000007097423 */ /* 0x001fc80000000104 */
[----:B------:R-:W-:Y:S01]  /*0250*/  FFMA R9, R4, R9, R4 ;  /* 0x0000000904097223 */ /* 0x000fe20000000004 */
[----:B---3--:R-:W-:Y:S01]  /*0260*/  FADD R0, R0, R17 ;  /* 0x0000001100007221 */ /* 0x008fe20000000000 */
[----:B----4-:R-:W-:-:S04]  /*0270*/  FADD R19, R10, R13 ;  /* 0x0000000d0a137221 */ /* 0x010fc80000000000 */
[-C--:B------:R-:W-:Y:S01]  /*0280*/  FMUL R19, R19, R2.reuse ;  /* 0x0000000213137220 */ /* 0x080fe20000400000 */
[----:B--2---:R-:W-:-:S03]  /*0290*/  FMUL R11, R15, R2 ;  /* 0x000000020f0b7220 */ /* 0x004fc60000400000 */
[----:B------:R-:W-:-:S04]  /*02a0*/  FFMA R0, R0, R3, R19 ;  /* 0x0000000300007223 */ /* 0x000fc80000000013 */
[----:B------:R-:W-:-:S04]  /*02b0*/  FFMA R0, -R11, R3, R0 ;  /* 0x000000030b007223 */ /* 0x000fc80000000100 */
[----:B------:R-:W0:Y:S01]  /*02c0*/  FCHK P0, R0, R7 ;  /* 0x0000000700007302 */ /* 0x000e220000000000 */
[----:B------:R-:W-:-:S04]  /*02d0*/  FFMA R2, R0, R9, RZ ;  /* 0x0000000900027223 */ /* 0x000fc800000000ff */
[----:B------:R-:W-:-:S04]  /*02e0*/  FFMA R3, -R7, R2, R0 ;  /* 0x0000000207037223 */ /* 0x000fc80000000100 */
[----:B------:R-:W-:Y:S01]  /*02f0*/  FFMA R9, R9, R3, R2 ;  /* 0x0000000309097223 */ /* 0x000fe20000000002 */
[----:B0-----:R-:W-:Y:S06]  /*0300*/  @!P0 BRA `(.L_x_1) ;  /* 0x00000000000c8947 */ /* 0x001fec0003800000 */
[----:B------:R-:W-:-:S07]  /*0310*/  MOV R2, 0x330 ;  /* 0x0000033000027802 */ /* 0x000fce0000000f00 */
[----:B------:R-:W-:Y:S05]  /*0320*/  CALL.REL.NOINC `($__internal_0_$__cuda_sm3x_div_rn_noftz_f32_slowpath) ;  /* 0x0000000000187944 */ /* 0x000fea0003c00000 */
[----:B------:R-:W-:-:S07]  /*0330*/  IMAD.MOV.U32 R9, RZ, RZ, R0 ;  /* 0x000000ffff097224 */ /* 0x000fce00078e0000 */
.L_x_1:
[----:B------:R-:W-:Y:S05]  /*0340*/  BSYNC.RECONVERGENT B0 ;  /* 0x0000000000007941 */ /* 0x000fea0003800200 */
.L_x_0:
[----:B------:R-:W0:Y:S02]  /*0350*/  LDC.64 R2, c[0x0][0x390] ;  /* 0x0000e400ff027b82 */ /* 0x000e240000000a00 */
[----:B0-----:R-:W-:-:S05]  /*0360*/  IMAD.WIDE R2, R5, 0x4, R2 ;  /* 0x0000000405027825 */ /* 0x001fca00078e0202 */
[----:B------:R-:W-:Y:S01]  /*0370*/  STG.E desc[UR4][R2.64], R9 ;  /* 0x0000000902007986 */ /* 0x000fe2000c101904 */
[----:B------:R-:W-:Y:S05]  /*0380*/  EXIT ;  /* 0x000000000000794d */ /* 0x000fea0003800000 */
        .weak           $__internal_0_$__cuda_sm3x_div_rn_noftz_f32_slowpath
        .type           $__internal_0_$__cuda_sm3x_div_rn_noftz_f32_slowpath,@function
        .size           $__internal_0_$__cuda_sm3x_div_rn_noftz_f32_slowpath,(.L_x_130 - $__internal_0_$__cuda_sm3x_div_rn_noftz_f32_slowpath)
$__internal_0_$__cuda_sm3x_div_rn_noftz_f32_slowpath:
[----:B------:R-:W-:Y:S01]  /*0390*/  SHF.R.U32.HI R4, RZ, 0x17, R7 ;  /* 0x00000017ff047819 */ /* 0x000fe20000011607 */
[----:B------:R-:W-:Y:S01]  /*03a0*/  BSSY.RECONVERGENT B1, `(.L_x_2) ;  /* 0x0000064000017945 */ /* 0x000fe20003800200 */
[--C-:B------:R-:W-:Y:S01]  /*03b0*/  SHF.R.U32.HI R3, RZ, 0x17, R0.reuse ;  /* 0x00000017ff037819 */ /* 0x100fe20000011600 */
[----:B------:R-:W-:Y:S01]  /*03c0*/  IMAD.MOV.U32 R8, RZ, RZ, R0 ;  /* 0x000000ffff087224 */ /* 0x000fe200078e0000 */
[----:B------:R-:W-:Y:S02]  /*03d0*/  LOP3.LUT R6, R4, 0xff, RZ, 0xc0, !PT ;  /* 0x000000ff04067812 */ /* 0x000fe400078ec0ff */
[----:B------:R-:W-:-:S03]  /*03e0*/  LOP3.LUT R4, R3, 0xff, RZ, 0xc0, !PT ;  /* 0x000000ff03047812 */ /* 0x000fc600078ec0ff */
[----:B------:R-:W-:Y:S01]  /*03f0*/  VIADD R11, R6, 0xffffffff ;  /* 0xffffffff060b7836 */ /* 0x000fe20000000000 */
[----:B------:R-:W-:-:S04]  /*0400*/  IADD3 R10, PT, PT, R4, -0x1, RZ ;  /* 0xffffffff040a7810 */ /* 0x000fc80007ffe0ff */
[----:B------:R-:W-:-:S04]  /*0410*/  ISETP.GT.U32.AND P0, PT, R11, 0xfd, PT ;  /* 0x000000fd0b00780c */ /* 0x000fc80003f04070 */
[----:B------:R-:W-:-:S13]  /*0420*/  ISETP.GT.U32.OR P0, PT, R10, 0xfd, P0 ;  /* 0x000000fd0a00780c */ /* 0x000fda0000704470 */
[----:B------:R-:W-:Y:S01]  /*0430*/  @!P0 IMAD.MOV.U32 R9, RZ, RZ, RZ ;  /* 0x000000ffff098224 */ /* 0x000fe200078e00ff */
[----:B------:R-:W-:Y:S06]  /*0440*/  @!P0 BRA `(.L_x_3) ;  /* 0x0000000000608947 */ /* 0x000fec0003800000 */
[----:B------:R-:W-:Y:S01]  /*0450*/  FSETP.GTU.FTZ.AND P0, PT, |R0|, +INF , PT ;  /* 0x7f8000000000780b */ /* 0x000fe20003f1c200 */
[----:B------:R-:W-:Y:S01]  /*0460*/  IMAD.MOV.U32 R3, RZ, RZ, R7 ;  /* 0x000000ffff037224 */ /* 0x000fe200078e0007 */
[----:B------:R-:W-:-:S04]  /*0470*/  FSETP.GTU.FTZ.AND P1, PT, |R7|, +INF , PT ;  /* 0x7f8000000700780b */ /* 0x000fc80003f3c200 */
[----:B------:R-:W-:-:S13]  /*0480*/  PLOP3.LUT P0, PT, P0, P1, PT, 0xf8, 0x8f ;  /* 0x00000000008f781c */ /* 0x000fda0000703f70 */
[----:B------:R-:W-:Y:S05]  /*0490*/  @P0 BRA `(.L_x_4) ;  /* 0x00000004004c0947 */ /* 0x000fea0003800000 */
[----:B------:R-:W-:-:S13]  /*04a0*/  LOP3.LUT P0, RZ, R7, 0x7fffffff, R8, 0xc8, !PT ;  /* 0x7fffffff07ff7812 */ /* 0x000fda000780c808 */
[----:B------:R-:W-:Y:S05]  /*04b0*/  @!P0 BRA `(.L_x_5) ;  /* 0x00000004003c8947 */ /* 0x000fea0003800000 */
[C---:B------:R-:W-:Y:S02]  /*04c0*/  FSETP.NEU.FTZ.AND P2, PT, |R0|.reuse, +INF , PT ;  /* 0x7f8000000000780b */ /* 0x040fe40003f5d200 */
[----:B------:R-:W-:Y:S02]  /*04d0*/  FSETP.NEU.FTZ.AND P1, PT, |R3|, +INF , PT ;  /* 0x7f8000000300780b */ /* 0x000fe40003f3d200 */
[----:B------:R-:W-:-:S11]  /*04e0*/  FSETP.NEU.FTZ.AND P0, PT, |R0|, +INF , PT ;  /* 0x7f8000000000780b */ /* 0x000fd60003f1d200 */
[----:B------:R-:W-:Y:S05]  /*04f0*/  @!P1 BRA !P2, `(.L_x_5) ;  /* 0x00000004002c9947 */ /* 0x000fea0005000000 */
[----:B------:R-:W-:-:S04]  /*0500*/  LOP3.LUT P2, RZ, R8, 0x7fffffff, RZ, 0xc0, !PT ;  /* 0x7fffffff08ff7812 */ /* 0x000fc8000784c0ff */
[----:B------:R-:W-:-:S13]  /*0510*/  PLOP3.LUT P1, PT, P1, P2, PT, 0x2f, 0xf2 ;  /* 0x0000000000f2781c */ /* 0x000fda0000f24577 */
[----:B------:R-:W-:Y:S05]  /*0520*/  @P1 BRA `(.L_x_6) ;  /* 0x0000000400181947 */ /* 0x000fea0003800000 */
[----:B------:R-:W-:-:S04]  /*0530*/  LOP3.LUT P1, RZ, R7, 0x7fffffff, RZ, 0xc0, !PT ;  /* 0x7fffffff07ff7812 */ /* 0x000fc8000782c0ff */
[----:B------:R-:W-:-:S13]  /*0540*/  PLOP3.LUT P0, PT, P0, P1, PT, 0x2f, 0xf2 ;  /* 0x0000000000f2781c */ /* 0x000fda0000702577 */
[----:B------:R-:W-:Y:S05]  /*0550*/  @P0 BRA `(.L_x_7) ;  /* 0x0000000400000947 */ /* 0x000fea0003800000 */
[----:B------:R-:W-:Y:S02]  /*0560*/  ISETP.GE.AND P0, PT, R10, RZ, PT ;  /* 0x000000ff0a00720c */ /* 0x000fe40003f06270 */
[----:B------:R-:W-:-:S11]  /*0570*/  ISETP.GE.AND P1, PT, R11, RZ, PT ;  /* 0x000000ff0b00720c */ /* 0x000fd60003f26270 */
[----:B------:R-:W-:Y:S01]  /*0580*/  @P0 IMAD.MOV.U32 R9, RZ, RZ, RZ ;  /* 0x000000ffff090224 */ /* 0x000fe200078e00ff */
[----:B------:R-:W-:Y:S01]  /*0590*/  @!P0 MOV R9, 0xffffffc0 ;  /* 0xffffffc000098802 */ /* 0x000fe20000000f00 */
[----:B------:R-:W-:Y:S01]  /*05a0*/  @!P0 FFMA R8, R0, 1.84467440737095516160e+19, RZ ;  /* 0x5f80000000088823 */ /* 0x000fe200000000ff */
[----:B------:R-:W-:-:S03]  /*05b0*/  @!P1 FFMA R7, R3, 1.84467440737095516160e+19, RZ ;  /* 0x5f80000003079823 */ /* 0x000fc600000000ff */
[----:B------:R-:W-:-:S07]  /*05c0*/  @!P1 VIADD R9, R9, 0x40 ;  /* 0x0000004009099836 */ /* 0x000fce0000000000 */
.L_x_3:
[----:B------:R-:W-:Y:S01]  /*05d0*/  LEA R0, R6, 0xc0800000, 0x17 ;  /* 0xc080000006007811 */ /* 0x000fe200078eb8ff */
[----:B------:R-:W-:Y:S01]  /*05e0*/  VIADD R3, R4, 0xffffff81 ;  /* 0xffffff8104037836 */ /* 0x000fe20000000000 */
[----:B------:R-:W-:Y:S03]  /*05f0*/  BSSY.RECONVERGENT B2, `(.L_x_8) ;  /* 0x0000035000027945 */ /* 0x000fe60003800200 */
[----:B------:R-:W-:Y:S01]  /*0600*/  IMAD.IADD R7, R7, 0x1, -R0 ;  /* 0x0000000107077824 */ /* 0x000fe200078e0a00 */
[C---:B------:R-:W-:Y:S01]  /*0610*/  IADD3 R6, PT, PT, R3.reuse, 0x7f, -R6 ;  /* 0x0000007f03067810 */ /* 0x040fe20007ffe806 */
[----:B------:R-:W-:Y:S02]  /*0620*/  IMAD R0, R3, -0x800000, R8 ;  /* 0xff80000003007824 */ /* 0x000fe400078e0208 */
[----:B------:R-:W0:Y:S01]  /*0630*/  MUFU.RCP R10, R7 ;  /* 0x00000007000a7308 */ /* 0x000e220000001000 */
[----:B------:R-:W-:Y:S01]  /*0640*/  FADD.FTZ R11, -R7, -RZ ;  /* 0x800000ff070b7221 */ /* 0x000fe20000010100 */
[----:B------:R-:W-:-:S03]  /*0650*/  IMAD.IADD R6, R6, 0x1, R9 ;  /* 0x0000000106067824 */ /* 0x000fc600078e0209 */
[----:B0-----:R-:W-:-:S04]  /*0660*/  FFMA R13, R10, R11, 1 ;  /* 0x3f8000000a0d7423 */ /* 0x001fc8000000000b */
[----:B------:R-:W-:-:S04]  /*0670*/  FFMA R15, R10, R13, R10 ;  /* 0x0000000d0a0f7223 */ /* 0x000fc8000000000a */
[----:B------:R-:W-:-:S04]  /*0680*/  FFMA R4, R0, R15, RZ ;  /* 0x0000000f00047223 */ /* 0x000fc800000000ff */
[----:B------:R-:W-:-:S04]  /*0690*/  FFMA R13, R11, R4, R0 ;  /* 0x000000040b0d7223 */ /* 0x000fc80000000000 */
[----:B------:R-:W-:-:S04]  /*06a0*/  FFMA R4, R15, R13, R4 ;  /* 0x0000000d0f047223 */ /* 0x000fc80000000004 */
[----:B------:R-:W-:-:S04]  /*06b0*/  FFMA R11, R11, R4, R0 ;  /* 0x000000040b0b7223 */ /* 0x000fc80000000000 */
[----:B------:R-:W-:-:S05]  /*06c0*/  FFMA R0, R15, R11, R4 ;  /* 0x0000000b0f007223 */ /* 0x000fca0000000004 */
[----:B------:R-:W-:-:S04]  /*06d0*/  SHF.R.U32.HI R3, RZ, 0x17, R0 ;  /* 0x00000017ff037819 */ /* 0x000fc80000011600 */
[----:B------:R-:W-:-:S04]  /*06e0*/  LOP3.LUT R3, R3, 0xff, RZ, 0xc0, !PT ;  /* 0x000000ff03037812 */ /* 0x000fc800078ec0ff */
[----:B------:R-:W-:-:S05]  /*06f0*/  IADD3 R8, PT, PT, R3, R6, RZ ;  /* 0x0000000603087210 */ /* 0x000fca0007ffe0ff */
[----:B------:R-:W-:-:S05]  /*0700*/  VIADD R3, R8, 0xffffffff ;  /* 0xffffffff08037836 */ /* 0x000fca0000000000 */
[----:B------:R-:W-:-:S13]  /*0710*/  ISETP.GE.U32.AND P0, PT, R3, 0xfe, PT ;  /* 0x000000fe0300780c */ /* 0x000fda0003f06070 */
[----:B------:R-:W-:Y:S05]  /*0720*/  @!P0 BRA `(.L_x_9) ;  /* 0x0000000000808947 */ /* 0x000fea0003800000 */
[----:B------:R-:W-:-:S13]  /*0730*/  ISETP.GT.AND P0, PT, R8, 0xfe, PT ;  /* 0x000000fe0800780c */ /* 0x000fda0003f04270 */
[----:B------:R-:W-:Y:S05]  /*0740*/  @P0 BRA `(.L_x_10) ;  /* 0x00000000006c0947 */ /* 0x000fea0003800000 */
[----:B------:R-:W-:-:S13]  /*0750*/  ISETP.GE.AND P0, PT, R8, 0x1, PT ;  /* 0x000000010800780c */ /* 0x000fda0003f06270 */
[----:B------:R-:W-:Y:S05]  /*0760*/  @P0 BRA `(.L_x_11) ;  /* 0x0000000000740947 */ /* 0x000fea0003800000 */
[----:B------:R-:W-:Y:S02]  /*0770*/  ISETP.GE.AND P0, PT, R8, -0x18, PT ;  /* 0xffffffe80800780c */ /* 0x000fe40003f06270 */
[----:B------:R-:W-:-:S11]  /*0780*/  LOP3.LUT R0, R0, 0x80000000, RZ, 0xc0, !PT ;  /* 0x8000000000007812 */ /* 0x000fd600078ec0ff */
[----:B------:R-:W-:Y:S05]  /*0790*/  @!P0 BRA `(.L_x_11) ;  /* 0x0000000000688947 */ /* 0x000fea0003800000 */
[-C--:B------:R-:W-:Y:S01]  /*07a0*/  FFMA.RZ R3, R15, R11.reuse, R4 ;  /* 0x0000000b0f037223 */ /* 0x080fe2000000c004 */
[C---:B------:R-:W-:Y:S01]  /*07b0*/  VIADD R7, R8.reuse, 0x20 ;  /* 0x0000002008077836 */ /* 0x040fe20000000000 */
[C---:B------:R-:W-:Y:S02]  /*07c0*/  ISETP.NE.AND P2, PT, R8.reuse, RZ, PT ;  /* 0x000000ff0800720c */ /* 0x040fe40003f45270 */
[----:B------:R-:W-:Y:S01]  /*07d0*/  ISETP.NE.AND P1, PT, R8, RZ, PT ;  /* 0x000000ff0800720c */ /* 0x000fe20003f25270 */
[----:B------:R-:W-:Y:S01]  /*07e0*/  IMAD.MOV R8, RZ, RZ, -R8 ;  /* 0x000000ffff087224 */ /* 0x000fe200078e0a08 */
[----:B------:R-:W-:Y:S01]  /*07f0*/  LOP3.LUT R6, R3, 0x7fffff, RZ, 0xc0, !PT ;  /* 0x007fffff03067812 */ /* 0x000fe200078ec0ff */
[CCC-:B------:R-:W-:Y:S01]  /*0800*/  FFMA.RP R3, R15.reuse, R11.reuse, R4.reuse ;  /* 0x0000000b0f037223 */ /* 0x1c0fe20000008004 */
[----:B------:R-:W-:Y:S02]  /*0810*/  FFMA.RM R4, R15, R11, R4 ;  /* 0x0000000b0f047223 */ /* 0x000fe40000004004 */
[----:B------:R-:W-:-:S03]  /*0820*/  LOP3.LUT R6, R6, 0x800000, RZ, 0xfc, !PT ;  /* 0x0080000006067812 */ /* 0x000fc600078efcff */
[----:B------:R-:W-:Y:S02]  /*0830*/  FSETP.NEU.FTZ.AND P0, PT, R3, R4, PT ;  /* 0x000000040300720b */ /* 0x000fe40003f1d000 */
[----:B------:R-:W-:Y:S02]  /*0840*/  SHF.L.U32 R7, R6, R7, RZ ;  /* 0x0000000706077219 */ /* 0x000fe400000006ff */
[----:B------:R-:W-:Y:S02]  /*0850*/  SEL R3, R8, RZ, P2 ;  /* 0x000000ff08037207 */ /* 0x000fe40001000000 */
[----:B------:R-:W-:Y:S02]  /*0860*/  ISETP.NE.AND P1, PT, R7, RZ, P1 ;  /* 0x000000ff0700720c */ /* 0x000fe40000f25270 */
[----:B------:R-:W-:Y:S02]  /*0870*/  SHF.R.U32.HI R3, RZ, R3, R6 ;  /* 0x00000003ff037219 */ /* 0x000fe40000011606 */
[----:B------:R-:W-:-:S02]  /*0880*/  PLOP3.LUT P0, PT, P0, P1, PT, 0xf8, 0x8f ;  /* 0x00000000008f781c */ /* 0x000fc40000703f70 */
[----:B------:R-:W-:Y:S02]  /*0890*/  SHF.R.U32.HI R7, RZ, 0x1, R3 ;  /* 0x00000001ff077819 */ /* 0x000fe40000011603 */
[----:B------:R-:W-:-:S04]  /*08a0*/  SEL R4, RZ, 0x1, !P0 ;  /* 0x00000001ff047807 */ /* 0x000fc80004000000 */
[----:B------:R-:W-:-:S04]  /*08b0*/  LOP3.LUT R4, R4, 0x1, R7, 0xf8, !PT ;  /* 0x0000000104047812 */ /* 0x000fc800078ef807 */
[----:B------:R-:W-:-:S04]  /*08c0*/  LOP3.LUT R4, R4, R3, RZ, 0xc0, !PT ;  /* 0x0000000304047212 */ /* 0x000fc800078ec0ff */
[----:B------:R-:W-:-:S04]  /*08d0*/  IADD3 R7, PT, PT, R7, R4, RZ ;  /* 0x0000000407077210 */ /* 0x000fc80007ffe0ff */
[----:B------:R-:W-:Y:S01]  /*08e0*/  LOP3.LUT R0, R7, R0, RZ, 0xfc, !PT ;  /* 0x0000000007007212 */ /* 0x000fe200078efcff */
[----:B------:R-:W-:Y:S06]  /*08f0*/  BRA `(.L_x_11) ;  /* 0x0000000000107947 */ /* 0x000fec0003800000 */
.L_x_10:
[----:B------:R-:W-:-:S04]  /*0900*/  LOP3.LUT R0, R0, 0x80000000, RZ, 0xc0, !PT ;  /* 0x8000000000007812 */ /* 0x000fc800078ec0ff */
[----:B------:R-:W-:Y:S01]  /*0910*/  LOP3.LUT R0, R0, 0x7f800000, RZ, 0xfc, !PT ;  /* 0x7f80000000007812 */ /* 0x000fe200078efcff */
[----:B------:R-:W-:Y:S06]  /*0920*/  BRA `(.L_x_11) ;  /* 0x0000000000047947 */ /* 0x000fec0003800000 */
.L_x_9:
[----:B------:R-:W-:-:S07]  /*0930*/  IMAD R0, R6, 0x800000, R0 ;  /* 0x0080000006007824 */ /* 0x000fce00078e0200 */
.L_x_11:
[----:B------:R-:W-:Y:S05]  /*0940*/  BSYNC.RECONVERGENT B2 ;  /* 0x0000000000027941 */ /* 0x000fea0003800200 */
.L_x_8:
[----:B------:R-:W-:Y:S05]  /*0950*/  BRA `(.L_x_12) ;  /* 0x0000000000207947 */ /* 0x000fea0003800000 */
.L_x_7:
[----:B------:R-:W-:-:S04]  /*0960*/  LOP3.LUT R0, R7, 0x80000000, R8, 0x48, !PT ;  /* 0x8000000007007812 */ /* 0x000fc800078e4808 */
[----:B------:R-:W-:Y:S01]  /*0970*/  LOP3.LUT R0, R0, 0x7f800000, RZ, 0xfc, !PT ;  /* 0x7f80000000007812 */ /* 0x000fe200078efcff */
[----:B------:R-:W-:Y:S06]  /*0980*/  BRA `(.L_x_12) ;  /* 0x0000000000147947 */ /* 0x000fec0003800000 */
.L_x_6:
[----:B------:R-:W-:Y:S01]  /*0990*/  LOP3.LUT R0, R7, 0x80000000, R8, 0x48, !PT ;  /* 0x8000000007007812 */ /* 0x000fe200078e4808 */
[----:B------:R-:W-:Y:S06]  /*09a0*/  BRA `(.L_x_12) ;  /* 0x00000000000c7947 */ /* 0x000fec0003800000 */
.L_x_5:
[----:B------:R-:W0:Y:S01]  /*09b0*/  MUFU.RSQ R0, -QNAN ;  /* 0xffc0000000007908 */ /* 0x000e220000001400 */
[----:B------:R-:W-:Y:S05]  /*09c0*/  BRA `(.L_x_12) ;  /* 0x0000000000047947 */ /* 0x000fea0003800000 */
.L_x_4:
[----:B------:R-:W-:-:S07]  /*09d0*/  FADD.FTZ R0, R0, R3 ;  /* 0x0000000300007221 */ /* 0x000fce0000010000 */
.L_x_12:
[----:B------:R-:W-:Y:S05]  /*09e0*/  BSYNC.RECONVERGENT B1 ;  /* 0x0000000000017941 */ /* 0x000fea0003800200 */
.L_x_2:
[----:B------:R-:W-:-:S04]  /*09f0*/  IMAD.MOV.U32 R3, RZ, RZ, 0x0 ;  /* 0x00000000ff037424 */ /* 0x000fc800078e00ff */
[----:B0-----:R-:W-:Y:S05]  /*0a00*/  RET.REL.NODEC R2 `(_Z10updateP_GMiiffPfS_S_) ;  /* 0xfffffff4027c7950 */ /* 0x001fea0003c3ffff */
.L_x_13:
[----:B------:R-:W-:-:S00]  /*0a10*/  BRA `(.L_x_13) ;  /* 0xfffffffc00fc7947 */ /* 0x000fc0000383ffff */
[----:B------:R-:W-:-:S00]  /*0a20*/  NOP ;  /* 0x0000000000007918 */ /* 0x000fc00000000000 */
        /* <DEDUP_REMOVED lines=13> */
.L_x_130:


//--------------------- .text._Z6copyPNiiPfS_     --------------------------
	.section	.text._Z6copyPNiiPfS_,"ax",@progbits
	.align	128
        .global         _Z6copyPNiiPfS_
        .type           _Z6copyPNiiPfS_,@function
        .size           _Z6copyPNiiPfS_,(.L_x_137 - _Z6copyPNiiPfS_)
        .other          _Z6copyPNiiPfS_,@"STO_CUDA_ENTRY STV_DEFAULT"
_Z6copyPNiiPfS_:
.text._Z6copyPNiiPfS_:
[----:B------:R-:W-:Y:S01]  /*0000*/  LDC R1, c[0x0][0x37c] ;  /* 0x0000df00ff017b82 */ /* 0x000fe20000000800 */
[----:B------:R-:W0:Y:S01]  /*0010*/  S2R R0, SR_TID.X ;  /* 0x0000000000007919 */ /* 0x000e220000002100 */
[----:B------:R-:W0:Y:S01]  /*0020*/  LDCU UR4, c[0x0][0x360] ;  /* 0x00006c00ff0477ac */ /* 0x000e220008000800 */
[----:B------:R-:W0:Y:S01]  /*0030*/  S2R R3, SR_CTAID.X ;  /* 0x0000000000037919 */ /* 0x000e220000002500 */
[----:B------:R-:W1:Y:S01]  /*0040*/  LDCU UR5, c[0x0][0x364] ;  /* 0x00006c80ff0577ac */ /* 0x000e620008000800 */
[----:B------:R-:W1:Y:S01]  /*0050*/  S2R R2, SR_TID.Y ;  /* 0x0000000000027919 */ /* 0x000e620000002200 */
[----:B------:R-:W2:Y:S01]  /*0060*/  LDCU.64 UR6, c[0x0][0x380] ;  /* 0x00007000ff0677ac */ /* 0x000ea20008000a00 */
[----:B------:R-:W1:Y:S01]  /*0070*/  S2R R5, SR_CTAID.Y ;  /* 0x0000000000057919 */ /* 0x000e620000002600 */
[----:B0-----:R-:W-:Y:S02]  /*0080*/  IMAD R0, R3, UR4, R0 ;  /* 0x0000000403007c24 */ /* 0x001fe4000f8e0200 */
[----:B-1----:R-:W-:-:S04]  /*0090*/  IMAD R3, R5, UR5, R2 ;  /* 0x0000000505037c24 */ /* 0x002fc8000f8e0202 */
[----:B--2---:R-:W-:-:S05]  /*00a0*/  IMAD R7, R3, UR7, R0 ;  /* 0x0000000703077c24 */ /* 0x004fca000f8e0200 */
[----:B------:R-:W-:-:S13]  /*00b0*/  ISETP.GE.AND P0, PT, R7, UR6, PT ;  /* 0x0000000607007c0c */ /* 0x000fda000bf06270 */
[----:B------:R-:W-:Y:S05]  /*00c0*/  @P0 EXIT ;  /* 0x000000000000094d */ /* 0x000fea0003800000 */
[----:B------:R-:W0:Y:S01]  /*00d0*/  LDC.64 R2, c[0x0][0x388] ;  /* 0x0000e200ff027b82 */ /* 0x000e220000000a00 */
[----:B------:R-:W1:Y:S07]  /*00e0*/  LDCU.64 UR4, c[0x0][0x358] ;  /* 0x00006b00ff0477ac */ /* 0x000e6e0008000a00 */
[----:B------:R-:W2:Y:S01]  /*00f0*/  LDC.64 R4, c[0x0][0x390] ;  /* 0x0000e400ff047b82 */ /* 0x000ea20000000a00 */
[----:B0-----:R-:W-:-:S06]  /*0100*/  IMAD.WIDE R2, R7, 0x4, R2 ;  /* 0x0000000407027825 */ /* 0x001fcc00078e0202 */
[----:B-1----:R-:W3:Y:S01]  /*0110*/  LDG.E R3, desc[UR4][R2.64] ;  /* 0x0000000402037981 */ /* 0x002ee2000c1e1900 */
[----:B--2---:R-:W-:-:S05]  /*0120*/  IMAD.WIDE R4, R7, 0x4, R4 ;  /* 0x0000000407047825 */ /* 0x004fca00078e0204 */
[----:B---3--:R-:W-:Y:S01]  /*0130*/  STG.E desc[UR4][R4.64], R3 ;  /* 0x0000000304007986 */ /* 0x008fe2000c101904 */
[----:B------:R-:W-:Y:S05]  /*0140*/  EXIT ;  /* 0x000000000000794d */ /* 0x000fea0003800000 */
.L_x_14:
        /* <DEDUP_REMOVED lines=11> */
.L_x_137:


//--------------------- .text._Z8copyUnVniiPfS_S_S_ --------------------------
	.section	.text._Z8copyUnVniiPfS_S_S_,"ax",@progbits
	.align	128
        .global         _Z8copyUnVniiPfS_S_S_
        .type           _Z8copyUnVniiPfS_S_S_,@function
        .size           _Z8copyUnVniiPfS_S_S_,(.L_x_138 - _Z8copyUnVniiPfS_S_S_)
        .other          _Z8copyUnVniiPfS_S_S_,@"STO_CUDA_ENTRY STV_DEFAULT"
_Z8copyUnVniiPfS_S_S_:
.text._Z8copyUnVniiPfS_S_S_:
        /* <DEDUP_REMOVED lines=15> */
[----:B------:R-:W2:Y:S08]  /*00f0*/  LDC.64 R4, c[0x0][0x388] ;  /* 0x0000e200ff047b82 */ /* 0x000eb00000000a00 */
[----:B------:R-:W3:Y:S01]  /*0100*/  LDC.64 R6, c[0x0][0x3a0] ;  /* 0x0000e800ff067b82 */ /* 0x000ee20000000a00 */
[----:B0-----:R-:W-:-:S07]  /*0110*/  IMAD.WIDE R2, R11, 0x4, R2 ;  /* 0x000000040b027825 */ /* 0x001fce00078e0202 */
[----:B------:R-:W0:Y:S01]  /*0120*/  LDC.64 R8, c[0x0][0x398] ;  /* 0x0000e600ff087b82 */ /* 0x000e220000000a00 */
[----:B-1----:R-:W4:Y:S01]  /*0130*/  LDG.E R3, desc[UR4][R2.64] ;  /* 0x0000000402037981 */ /* 0x002f22000c1e1900 */
[----:B--2---:R-:W-:-:S04]  /*0140*/  IMAD.WIDE R4, R11, 0x4, R4 ;  /* 0x000000040b047825 */ /* 0x004fc800078e0204 */
[C---:B---3--:R-:W-:Y:S01]  /*0150*/  IMAD.WIDE R6, R11.reuse, 0x4, R6 ;  /* 0x000000040b067825 */ /* 0x048fe200078e0206 */
[----:B----4-:R-:W-:Y:S05]  /*0160*/  STG.E desc[UR4][R4.64], R3 ;  /* 0x0000000304007986 */ /* 0x010fea000c101904 */
[----:B------:R-:W2:Y:S01]  /*0170*/  LDG.E R7, desc[UR4][R6.64] ;  /* 0x0000000406077981 */ /* 0x000ea2000c1e1900 */
[----:B0-----:R-:W-:-:S05]  /*0180*/  IMAD.WIDE R8, R11, 0x4, R8 ;  /* 0x000000040b087825 */ /* 0x001fca00078e0208 */
[----:B--2---:R-:W-:Y:S01]  /*0190*/  STG.E desc[UR4][R8.64], R7 ;  /* 0x0000000708007986 */ /* 0x004fe2000c101904 */
[----:B------:R-:W-:Y:S05]  /*01a0*/  EXIT ;  /* 0x000000000000794d */ /* 0x000fea0003800000 */
.L_x_15:
        /* <DEDUP_REMOVED lines=13> */
.L_x_138:


//--------------------- .text._Z11updateUV_GMiifffffffPfS_S_S_S_ --------------------------
	.section	.text._Z11updateUV_GMiifffffffPfS_S_S_S_,"ax",@progbits
	.align	128
        .global         _Z11updateUV_GMiifffffffPfS_S_S_S_
        .type           _Z11updateUV_GMiifffffffPfS_S_S_S_,@function
        .size           _Z11updateUV_GMiifffffffPfS_S_S_S_,(.L_x_131 - _Z11updateUV_GMiifffffffPfS_S_S_S_)
        .other          _Z11updateUV_GMiifffffffPfS_S_S_S_,@"STO_CUDA_ENTRY STV_DEFAULT"
_Z11updateUV_GMiifffffffPfS_S_S_S_:
.text._Z11updateUV_GMiifffffffPfS_S_S_S_:
        /* <DEDUP_REMOVED lines=8> */
[----:B0-----:R-:W-:Y:S01]  /*0080*/  IMAD R3, R2, UR5, R3 ;  /* 0x0000000502037c24 */ /* 0x001fe2000f8e0203 */
[----:B--2---:R-:W-:-:S04]  /*0090*/  IADD3 R2, PT, PT, R7, -0x1, RZ ;  /* 0xffffffff07027810 */ /* 0x004fc80007ffe0ff */
[----:B------:R-:W-:Y:S01]  /*00a0*/  ISETP.NE.AND P0, PT, R3, RZ, PT ;  /* 0x000000ff0300720c */ /* 0x000fe20003f05270 */
[----:B-1----:R-:W-:Y:S01]  /*00b0*/  IMAD R11, R0, UR4, R11 ;  /* 0x00000004000b7c24 */ /* 0x002fe2000f8e020b */
[----:B------:R-:W-:-:S04]  /*00c0*/  IADD3 R0, PT, PT, R6, -0x1, RZ ;  /* 0xffffffff06007810 */ /* 0x000fc80007ffe0ff */
[----:B------:R-:W-:-:S04]  /*00d0*/  ISETP.LT.OR P0, PT, R11, 0x1, !P0 ;  /* 0x000000010b00780c */ /* 0x000fc80004701670 */
[----:B------:R-:W-:-:S04]  /*00e0*/  ISETP.GE.OR P0, PT, R11, R0, P0 ;  /* 0x000000000b00720c */ /* 0x000fc80000706670 */
[----:B------:R-:W-:-:S13]  /*00f0*/  ISETP.GE.OR P0, PT, R3, R2, P0 ;  /* 0x000000020300720c */ /* 0x000fda0000706670 */
[----:B------:R-:W-:Y:S05]  /*0100*/  @P0 EXIT ;  /* 0x000000000000094d */ /* 0x000fea0003800000 */
[----:B------:R-:W0:Y:S01]  /*0110*/  LDC.64 R8, c[0x0][0x3b8] ;  /* 0x0000ee00ff087b82 */ /* 0x000e220000000a00 */
[----:B------:R-:W1:Y:S01]  /*0120*/  LDCU.64 UR4, c[0x0][0x358] ;  /* 0x00006b00ff0477ac */ /* 0x000e620008000a00 */
[CC--:B------:R-:W-:Y:S01]  /*0130*/  IMAD R12, R3.reuse, R6.reuse, R11 ;  /* 0x00000006030c7224 */ /* 0x0c0fe200078e020b */
[----:B------:R-:W-:Y:S01]  /*0140*/  IADD3 R0, PT, PT, -R6, RZ, RZ ;  /* 0x000000ff06007210 */ /* 0x000fe20007ffe1ff */
[----:B------:R-:W-:-:S04]  /*0150*/  IMAD R3, R3, R6, R6 ;  /* 0x0000000603037224 */ /* 0x000fc800078e0206 */
[----:B------:R-:W2:Y:S01]  /*0160*/  LDC.64 R4, c[0x0][0x3c0] ;  /* 0x0000f000ff047b82 */ /* 0x000ea20000000a00 */
[----:B------:R-:W-:-:S07]  /*0170*/  LEA R0, R0, R3, 0x1 ;  /* 0x0000000300007211 */ /* 0x000fce00078e08ff */
[----:B------:R-:W3:Y:S01]  /*0180*/  LDC.64 R14, c[0x0][0x388] ;  /* 0x0000e200ff0e7b82 */ /* 0x000ee20000000a00 */
[----:B0-----:R-:W-:-:S05]  /*0190*/  IMAD.WIDE R18, R12, 0x4, R8 ;  /* 0x000000040c127825 */ /* 0x001fca00078e0208 */
[----:B-1----:R-:W4:Y:S01]  /*01a0*/  LDG.E R17, desc[UR4][R18.64] ;  /* 0x0000000412117981 */ /* 0x002f22000c1e1900 */
[----:B------:R-:W-:Y:S01]  /*01b0*/  IADD3 R11, PT, PT, R11, R0, RZ ;  /* 0x000000000b0b7210 */ /* 0x000fe20007ffe0ff */
[----:B------:R-:W-:Y:S02]  /*01c0*/  IMAD.WIDE R24, R6, 0x4, R18 ;  /* 0x0000000406187825 */ /* 0x000fe400078e0212 */
[----:B------:R-:W5:Y:S02]  /*01d0*/  LDG.E R28, desc[UR4][R18.64+0x4] ;  /* 0x00000404121c7981 */ /* 0x000f64000c1e1900 */
[--C-:B--2---:R-:W-:Y:S02]  /*01e0*/  IMAD.WIDE R2, R12, 0x4, R4.reuse ;  /* 0x000000040c027825 */ /* 0x104fe400078e0204 */
[----:B------:R-:W5:Y:S02]  /*01f0*/  LDG.E R21, desc[UR4][R18.64+-0x4] ;  /* 0xfffffc0412157981 */ /* 0x000f64000c1e1900 */
[----:B------:R-:W-:-:S02]  /*0200*/  IMAD.WIDE R26, R11, 0x4, R4 ;  /* 0x000000040b1a7825 */ /* 0x000fc400078e0204 */
[----:B------:R-:W5:Y:S02]  /*0210*/  LDG.E R10, desc[UR4][R24.64] ;  /* 0x00000004180a7981 */ /* 0x000f64000c1e1900 */
[----:B------:R-:W-:Y:S02]  /*0220*/  IMAD.WIDE R22, R6, 0x4, R2 ;  /* 0x0000000406167825 */ /* 0x000fe400078e0202 */
[----:B------:R-:W5:Y:S01]  /*0230*/  LDG.E R4, desc[UR4][R26.64] ;  /* 0x000000041a047981 */ /* 0x000f62000c1e1900 */
[----:B---3--:R-:W0:Y:S01]  /*0240*/  MUFU.RCP R16, R15 ;  /* 0x0000000f00107308 */ /* 0x008e220000001000 */
[----:B------:R-:W-:Y:S02]  /*0250*/  IMAD.WIDE R8, R11, 0x4, R8 ;  /* 0x000000040b087825 */ /* 0x000fe400078e0208 */
[----:B------:R-:W5:Y:S01]  /*0260*/  LDG.E R5, desc[UR4][R22.64] ;  /* 0x0000000416057981 */ /* 0x000f62000c1e1900 */
[----:B------:R-:W-:Y:S03]  /*0270*/  BSSY.RECONVERGENT B0, `(.L_x_16) ;  /* 0x0000011000007945 */ /* 0x000fe60003800200 */
[----:B------:R-:W5:Y:S04]  /*0280*/  LDG.E R8, desc[UR4][R8.64] ;  /* 0x0000000408087981 */ /* 0x000f68000c1e1900 */
[----:B------:R-:W5:Y:S04]  /*0290*/  LDG.E R7, desc[UR4][R2.64+0x4] ;  /* 0x0000040402077981 */ /* 0x000f68000c1e1900 */
[----:B------:R-:W5:Y:S01]  /*02a0*/  LDG.E R6, desc[UR4][R2.64+-0x4] ;  /* 0xfffffc0402067981 */ /* 0x000f62000c1e1900 */
[----:B0-----:R-:W-:-:S03]  /*02b0*/  FFMA R13, R16, -R15, 1 ;  /* 0x3f800000100d7423 */ /* 0x001fc6000000080f */
[----:B------:R0:W5:Y:S01]  /*02c0*/  LDG.E R9, desc[UR4][R2.64] ;  /* 0x0000000402097981 */ /* 0x000162000c1e1900 */
[----:B------:R-:W-:Y:S01]  /*02d0*/  FFMA R13, R16, R13, R16 ;  /* 0x0000000d100d7223 */ /* 0x000fe20000000010 */
[----:B----4-:R-:W-:-:S04]  /*02e0*/  FMUL R0, R17, R14 ;  /* 0x0000000e11007220 */ /* 0x010fc80000400000 */
[----:B------:R-:W1:Y:S01]  /*02f0*/  FCHK P0, R0, R15 ;  /* 0x0000000f00007302 */ /* 0x000e620000000000 */
[----:B------:R-:W-:-:S04]  /*0300*/  FFMA R14, R0, R13, RZ ;  /* 0x0000000d000e7223 */ /* 0x000fc800000000ff */
[----:B------:R-:W-:-:S04]  /*0310*/  FFMA R16, R14, -R15, R0 ;  /* 0x8000000f0e107223 */ /* 0x000fc80000000000 */
[----:B0-----:R-:W-:Y:S01]  /*0320*/  FFMA R2, R13, R16, R14 ;  /* 0x000000100d027223 */ /* 0x001fe2000000000e */
[----:B-1----:R-:W-:Y:S06]  /*0330*/  @!P0 BRA `(.L_x_17) ;  /* 0x0000000000108947 */ /* 0x002fec0003800000 */
[----:B------:R-:W0:Y:S01]  /*0340*/  LDCU UR6, c[0x0][0x38c] ;  /* 0x00007180ff0677ac */ /* 0x000e220008000800 */
[----:B------:R-:W-:Y:S02]  /*0350*/  MOV R18, 0x380 ;  /* 0x0000038000127802 */ /* 0x000fe40000000f00 */
[----:B0-----:R-:W-:-:S07]  /*0360*/  MOV R23, UR6 ;  /* 0x0000000600177c02 */ /* 0x001fce0008000f00 */
[----:B-----5:R-:W-:Y:S05]  /*0370*/  CALL.REL.NOINC `($__internal_1_$__cuda_sm3x_div_rn_noftz_f32_slowpath) ;  /* 0x00000008006c7944 */ /* 0x020fea0003c00000 */
.L_x_17:
[----:B------:R-:W-:Y:S05]  /*0380*/  BSYNC.RECONVERGENT B0 ;  /* 0x0000000000007941 */ /* 0x000fea0003800200 */
.L_x_16:
[----:B------:R-:W0:Y:S01]  /*0390*/  LDC R15, c[0x0][0x390] ;  /* 0x0000e400ff0f7b82 */ /* 0x000e220000000800 */
[----:B-----5:R-:W-:Y:S01]  /*03a0*/  FADD R16, R17, -R21 ;  /* 0x8000001511107221 */ /* 0x020fe20000000000 */
[----:B------:R-:W-:Y:S03]  /*03b0*/  BSSY.RECONVERGENT B0, `(.L_x_18) ;  /* 0x000000e000007945 */ /* 0x000fe60003800200 */
[----:B------:R-:W-:Y:S01]  /*03c0*/  FFMA R16, R16, -R2, R17 ;  /* 0x8000000210107223 */ /* 0x000fe20000000011 */
[----:B0-----:R-:W0:Y:S08]  /*03d0*/  MUFU.RCP R3, R15 ;  /* 0x0000000f00037308 */ /* 0x001e300000001000 */
[----:B------:R-:W1:Y:S01]  /*03e0*/  FCHK P0, R0, R15 ;  /* 0x0000000f00007302 */ /* 0x000e620000000000 */
[----:B0-----:R-:W-:-:S04]  /*03f0*/  FFMA R14, R3, -R15, 1 ;  /* 0x3f800000030e7423 */ /* 0x001fc8000000080f */
[----:B------:R-:W-:-:S04]  /*0400*/  FFMA R3, R3, R14, R3 ;  /* 0x0000000e03037223 */ /* 0x000fc80000000003 */
[----:B------:R-:W-:-:S04]  /*0410*/  FFMA R13, R0, R3, RZ ;  /* 0x00000003000d7223 */ /* 0x000fc800000000ff */
[----:B------:R-:W-:-:S04]  /*0420*/  FFMA R14, R13, -R15, R0 ;  /* 0x8000000f0d0e7223 */ /* 0x000fc80000000000 */
[----:B------:R-:W-:Y:S01]  /*0430*/  FFMA R2, R3, R14, R13 ;  /* 0x0000000e03027223 */ /* 0x000fe2000000000d */
[----:B-1----:R-:W-:Y:S06]  /*0440*/  @!P0 BRA `(.L_x_19) ;  /* 0x0000000000108947 */ /* 0x002fec0003800000 */
[----:B------:R-:W0:Y:S01]  /*0450*/  LDCU UR6, c[0x0][0x390] ;  /* 0x00007200ff0677ac */ /* 0x000e220008000800 */
[----:B------:R-:W-:Y:S02]  /*0460*/  MOV R18, 0x490 ;  /* 0x0000049000127802 */ /* 0x000fe40000000f00 */
[----:B0-----:R-:W-:-:S07]  /*0470*/  MOV R23, UR6 ;  /* 0x0000000600177c02 */ /* 0x001fce0008000f00 */
[----:B------:R-:W-:Y:S05]  /*0480*/  CALL.REL.NOINC `($__internal_1_$__cuda_sm3x_div_rn_noftz_f32_slowpath) ;  /* 0x0000000800287944 */ /* 0x000fea0003c00000 */
.L_x_19:
[----:B------:R-:W-:Y:S05]  /*0490*/  BSYNC.RECONVERGENT B0 ;  /* 0x0000000000007941 */ /* 0x000fea0003800200 */
.L_x_18:
[----:B------:R-:W0:Y:S01]  /*04a0*/  LDC R3, c[0x0][0x3a0] ;  /* 0x0000e800ff037b82 */ /* 0x000e220000000800 */
[----:B------:R-:W1:Y:S02]  /*04b0*/  LDCU.64 UR6, c[0x0][0x388] ;  /* 0x00007100ff0677ac */ /* 0x000e640008000a00 */
[----:B-1----:R-:W-:Y:S01]  /*04c0*/  MOV R18, UR6 ;  /* 0x0000000600127c02 */ /* 0x002fe20008000f00 */
[----:B0-----:R-:W-:-:S04]  /*04d0*/  FADD R3, R3, R3 ;  /* 0x0000000303037221 */ /* 0x001fc80000000000 */
[----:B------:R-:W-:-:S04]  /*04e0*/  FMUL R23, R3, UR7 ;  /* 0x0000000703177c20 */ /* 0x000fc80008400000 */
[----:B------:R-:W0:Y:S08]  /*04f0*/  MUFU.RCP R0, R23 ;  /* 0x0000001700007308 */ /* 0x000e300000001000 */
[----:B------:R-:W1:Y:S01]  /*0500*/  FCHK P0, R18, R23 ;  /* 0x0000001712007302 */ /* 0x000e620000000000 */
[----:B0-----:R-:W-:-:S04]  /*0510*/  FFMA R13, -R23, R0, 1 ;  /* 0x3f800000170d7423 */ /* 0x001fc80000000100 */
[----:B------:R-:W-:Y:S01]  /*0520*/  FFMA R0, R0, R13, R0 ;  /* 0x0000000d00007223 */ /* 0x000fe20000000000 */
[----:B------:R-:W-:-:S03]  /*0530*/  FADD R13, R17, -R8 ;  /* 0x80000008110d7221 */ /* 0x000fc60000000000 */
[----:B------:R-:W-:Y:S01]  /*0540*/  FFMA R15, R0, UR6, RZ ;  /* 0x00000006000f7c23 */ /* 0x000fe200080000ff */
[----:B------:R-:W-:-:S03]  /*0550*/  FFMA R16, R13, -R2, R16 ;  /* 0x800000020d107223 */ /* 0x000fc60000000010 */
[----:B------:R-:W-:-:S04]  /*0560*/  FFMA R14, -R23, R15, UR6 ;  /* 0x00000006170e7e23 */ /* 0x000fc8000800010f */
[----:B------:R-:W-:Y:S01]  /*0570*/  FFMA R2, R0, R14, R15 ;  /* 0x0000000e00027223 */ /* 0x000fe2000000000f */
[----:B-1----:R-:W-:Y:S06]  /*0580*/  @!P0 BRA `(.L_x_20) ;  /* 0x0000000000108947 */ /* 0x002fec0003800000 */
[----:B------:R-:W0:Y:S01]  /*0590*/  LDCU UR6, c[0x0][0x388] ;  /* 0x00007100ff0677ac */ /* 0x000e220008000800 */
[----:B------:R-:W-:Y:S02]  /*05a0*/  MOV R18, 0x5d0 ;  /* 0x000005d000127802 */ /* 0x000fe40000000f00 */
[----:B0-----:R-:W-:-:S07]  /*05b0*/  MOV R0, UR6 ;  /* 0x0000000600007c02 */ /* 0x001fce0008000f00 */
[----:B------:R-:W-:Y:S05]  /*05c0*/  CALL.REL.NOINC `($__internal_1_$__cuda_sm3x_div_rn_noftz_f32_slowpath) ;  /* 0x0000000400d87944 */ /* 0x000fea0003c00000 */
.L_x_20:
[----:B------:R-:W0:Y:S01]  /*05d0*/  LDC.64 R14, c[0x0][0x3c8] ;  /* 0x0000f200ff0e7b82 */ /* 0x000e220000000a00 */
[----:B------:R-:W1:Y:S07]  /*05e0*/  LDCU UR6, c[0x0][0x388] ;  /* 0x00007100ff0677ac */ /* 0x000e6e0008000800 */
[----:B------:R-:W2:Y:S08]  /*05f0*/  LDC R23, c[0x0][0x394] ;  /* 0x0000e500ff177b82 */ /* 0x000eb00000000800 */
[----:B------:R-:W1:Y:S01]  /*0600*/  LDC R0, c[0x0][0x39c] ;  /* 0x0000e700ff007b82 */ /* 0x000e620000000800 */
[----:B0-----:R-:W-:-:S05]  /*0610*/  IMAD.WIDE R14, R12, 0x4, R14 ;  /* 0x000000040c0e7825 */ /* 0x001fca00078e020e */
[----:B------:R-:W3:Y:S04]  /*0620*/  LDG.E R13, desc[UR4][R14.64+0x4] ;  /* 0x000004040e0d7981 */ /* 0x000ee8000c1e1900 */
[----:B------:R-:W3:Y:S01]  /*0630*/  LDG.E R18, desc[UR4][R14.64+-0x4] ;  /* 0xfffffc040e127981 */ /* 0x000ee2000c1e1900 */
[----:B--2---:R-:W0:Y:S01]  /*0640*/  MUFU.RCP R19, R23 ;  /* 0x0000001700137308 */ /* 0x004e220000001000 */
[----:B-1----:R-:W-:-:S07]  /*0650*/  FMUL R0, R0, UR6 ;  /* 0x0000000600007c20 */ /* 0x002fce0008400000 */
[----:B------:R-:W1:Y:S01]  /*0660*/  FCHK P0, R0, R23 ;  /* 0x0000001700007302 */ /* 0x000e620000000000 */
[----:B0-----:R-:W-:-:S04]  /*0670*/  FFMA R20, R19, -R23, 1 ;  /* 0x3f80000013147423 */ /* 0x001fc80000000817 */
[----:B------:R-:W-:-:S04]  /*0680*/  FFMA R19, R19, R20, R19 ;  /* 0x0000001413137223 */ /* 0x000fc80000000013 */
[----:B------:R-:W-:Y:S01]  /*0690*/  FFMA R20, R0, R19, RZ ;  /* 0x0000001300147223 */ /* 0x000fe200000000ff */
[----:B---3--:R-:W-:-:S03]  /*06a0*/  FADD R13, R13, -R18 ;  /* 0x800000120d0d7221 */ /* 0x008fc60000000000 */
[----:B------:R-:W-:Y:S01]  /*06b0*/  FFMA R18, R20, -R23, R0 ;  /* 0x8000001714127223 */ /* 0x000fe20000000000 */
[----:B------:R-:W-:-:S03]  /*06c0*/  FFMA R16, R13, -R2, R16 ;  /* 0x800000020d107223 */ /* 0x000fc60000000010 */
[----:B------:R-:W-:Y:S01]  /*06d0*/  FFMA R13, R19, R18, R20 ;  /* 0x00000012130d7223 */ /* 0x000fe20000000014 */
[----:B-1----:R-:W-:Y:S06]  /*06e0*/  @!P0 BRA `(.L_x_21) ;  /* 0x0000000000148947 */ /* 0x002fec0003800000 */
[----:B------:R-:W0:Y:S01]  /*06f0*/  LDCU UR6, c[0x0][0x394] ;  /* 0x00007280ff0677ac */ /* 0x000e220008000800 */
[----:B------:R-:W-:Y:S02]  /*0700*/  MOV R18, 0x730 ;  /* 0x0000073000127802 */ /* 0x000fe40000000f00 */
[----:B0-----:R-:W-:-:S07]  /*0710*/  MOV R23, UR6 ;  /* 0x0000000600177c02 */ /* 0x001fce0008000f00 */
[----:B------:R-:W-:Y:S05]  /*0720*/  CALL.REL.NOINC `($__internal_1_$__cuda_sm3x_div_rn_noftz_f32_slowpath) ;  /* 0x0000000400807944 */ /* 0x000fea0003c00000 */
[----:B------:R-:W-:-:S07]  /*0730*/  MOV R13, R2 ;  /* 0x00000002000d7202 */ /* 0x000fce0000000f00 */
.L_x_21:
[----:B------:R-:W0:Y:S01]  /*0740*/  LDC R23, c[0x0][0x398] ;  /* 0x0000e600ff177b82 */ /* 0x000e220000000800 */
[----:B------:R-:W-:-:S04]  /*0750*/  FADD R17, R17, R17 ;  /* 0x0000001111117221 */ /* 0x000fc80000000000 */
[----:B------:R-:W-:-:S04]  /*0760*/  FADD R28, R28, -R17 ;  /* 0x800000111c1c7221 */ /* 0x000fc80000000000 */
[----:B------:R-:W-:-:S04]  /*0770*/  FADD R21, R21, R28 ;  /* 0x0000001c15157221 */ /* 0x000fc80000000000 */
[----:B------:R-:W-:Y:S01]  /*0780*/  FFMA R21, R21, R13, R16 ;  /* 0x0000000d15157223 */ /* 0x000fe20000000010 */
        /* <DEDUP_REMOVED lines=12> */
[----:B------:R-:W-:-:S07]  /*0850*/  MOV R16, R2 ;  /* 0x0000000200107202 */ /* 0x000fce0000000f00 */
.L_x_22:
[----:B------:R-:W0:Y:S01]  /*0860*/  LDC.64 R18, c[0x0][0x388] ;  /* 0x0000e200ff127b82 */ /* 0x000e220000000a00 */
[----:B------:R-:W-:Y:S01]  /*0870*/  FADD R17, R10, -R17 ;  /* 0x800000110a117221 */ /* 0x000fe20000000000 */
[----:B------:R-:W-:Y:S03]  /*0880*/  BSSY.RECONVERGENT B0, `(.L_x_23) ;  /* 0x0000013000007945 */ /* 0x000fe60003800200 */
[----:B------:R-:W-:-:S03]  /*0890*/  FADD R8, R8, R17 ;  /* 0x0000001108087221 */ /* 0x000fc60000000000 */
[----:B------:R-:W1:Y:S01]  /*08a0*/  LDC.64 R22, c[0x0][0x3a8] ;  /* 0x0000ea00ff167b82 */ /* 0x000e620000000a00 */
[----:B------:R-:W-:Y:S01]  /*08b0*/  FFMA R21, R8, R16, R21 ;  /* 0x0000001008157223 */ /* 0x000fe20000000015 */
[----:B0-----:R-:W0:Y:S01]  /*08c0*/  MUFU.RCP R2, R19 ;  /* 0x0000001300027308 */ /* 0x001e220000001000 */
[----:B------:R-:W-:Y:S01]  /*08d0*/  FMUL R0, R9, R18 ;  /* 0x0000001209007220 */ /* 0x000fe20000400000 */
[----:B-1----:R-:W-:-:S06]  /*08e0*/  IMAD.WIDE R22, R12, 0x4, R22 ;  /* 0x000000040c167825 */ /* 0x002fcc00078e0216 */
[----:B------:R-:W1:Y:S01]  /*08f0*/  FCHK P0, R0, R19 ;  /* 0x0000001300007302 */ /* 0x000e620000000000 */
[----:B------:R2:W-:Y:S01]  /*0900*/  STG.E desc[UR4][R22.64], R21 ;  /* 0x0000001516007986 */ /* 0x0005e2000c101904 */
[----:B0-----:R-:W-:-:S04]  /*0910*/  FFMA R17, R2, -R19, 1 ;  /* 0x3f80000002117423 */ /* 0x001fc80000000813 */
[----:B------:R-:W-:-:S04]  /*0920*/  FFMA R17, R2, R17, R2 ;  /* 0x0000001102117223 */ /* 0x000fc80000000002 */
[----:B------:R-:W-:-:S04]  /*0930*/  FFMA R25, R17, R0, RZ ;  /* 0x0000000011197223 */ /* 0x000fc800000000ff */
[----:B------:R-:W-:-:S04]  /*0940*/  FFMA R2, R25, -R19, R0 ;  /* 0x8000001319027223 */ /* 0x000fc80000000000 */
[----:B------:R-:W-:Y:S01]  /*0950*/  FFMA R2, R17, R2, R25 ;  /* 0x0000000211027223 */ /* 0x000fe20000000019 */
[----:B-12---:R-:W-:Y:S06]  /*0960*/  @!P0 BRA `(.L_x_24) ;  /* 0x0000000000108947 */ /* 0x006fec0003800000 */
[----:B------:R-:W0:Y:S01]  /*0970*/  LDCU UR6, c[0x0][0x38c] ;  /* 0x00007180ff0677ac */ /* 0x000e220008000800 */
[----:B------:R-:W-:Y:S02]  /*0980*/  MOV R18, 0x9b0 ;  /* 0x000009b000127802 */ /* 0x000fe40000000f00 */
[----:B0-----:R-:W-:-:S07]  /*0990*/  MOV R23, UR6 ;  /* 0x0000000600177c02 */ /* 0x001fce0008000f00 */
[----:B------:R-:W-:Y:S05]  /*09a0*/  CALL.REL.NOINC `($__internal_1_$__cuda_sm3x_div_rn_noftz_f32_slowpath) ;  /* 0x0000000000e07944 */ /* 0x000fea0003c00000 */
.L_x_24:
[----:B------:R-:W-:Y:S05]  /*09b0*/  BSYNC.RECONVERGENT B0 ;  /* 0x0000000000007941 */ /* 0x000fea0003800200 */
.L_x_23:
[----:B------:R-:W0:Y:S01]  /*09c0*/  LDC R19, c[0x0][0x390] ;  /* 0x0000e400ff137b82 */ /* 0x000e220000000800 */
[----:B------:R-:W-:Y:S01]  /*09d0*/  BSSY.RECONVERGENT B0, `(.L_x_25) ;  /* 0x000000f000007945 */ /* 0x000fe20003800200 */
[----:B0-----:R-:W0:Y:S08]  /*09e0*/  MUFU.RCP R8, R19 ;  /* 0x0000001300087308 */ /* 0x001e300000001000 */
[----:B------:R-:W1:Y:S01]  /*09f0*/  FCHK P0, R0, R19 ;  /* 0x0000001300007302 */ /* 0x000e620000000000 */
[----:B0-----:R-:W-:-:S04]  /*0a00*/  FFMA R17, R8, -R19, 1 ;  /* 0x3f80000008117423 */ /* 0x001fc80000000813 */
[----:B------:R-:W-:Y:S01]  /*0a10*/  FFMA R17, R8, R17, R8 ;  /* 0x0000001108117223 */ /* 0x000fe20000000008 */
[----:B------:R-:W-:-:S03]  /*0a20*/  FADD R8, R9, -R6 ;  /* 0x8000000609087221 */ /* 0x000fc60000000000 */
[----:B------:R-:W-:Y:S01]  /*0a30*/  FFMA R10, R17, R0, RZ ;  /* 0x00000000110a7223 */ /* 0x000fe200000000ff */
[----:B------:R-:W-:-:S03]  /*0a40*/  FFMA R8, R8, -R2, R9 ;  /* 0x8000000208087223 */ /* 0x000fc60000000009 */
[----:B------:R-:W-:-:S04]  /*0a50*/  FFMA R18, R10, -R19, R0 ;  /* 0x800000130a127223 */ /* 0x000fc80000000000 */
[----:B------:R-:W-:Y:S01]  /*0a60*/  FFMA R2, R17, R18, R10 ;  /* 0x0000001211027223 */ /* 0x000fe2000000000a */
[----:B-1----:R-:W-:Y:S06]  /*0a70*/  @!P0 BRA `(.L_x_26) ;  /* 0x0000000000108947 */ /* 0x002fec0003800000 */
[----:B------:R-:W0:Y:S01]  /*0a80*/  LDCU UR6, c[0x0][0x390] ;  /* 0x00007200ff0677ac */ /* 0x000e220008000800 */
[----:B------:R-:W-:Y:S02]  /*0a90*/  MOV R18, 0xac0 ;  /* 0x00000ac000127802 */ /* 0x000fe40000000f00 */
[----:B0-----:R-:W-:-:S07]  /*0aa0*/  MOV R23, UR6 ;  /* 0x0000000600177c02 */ /* 0x001fce0008000f00 */
[----:B------:R-:W-:Y:S05]  /*0ab0*/  CALL.REL.NOINC `($__internal_1_$__cuda_sm3x_div_rn_noftz_f32_slowpath) ;  /* 0x00000000009c7944 */ /* 0x000fea0003c00000 */
.L_x_26:
[----:B------:R-:W-:Y:S05]  /*0ac0*/  BSYNC.RECONVERGENT B0 ;  /* 0x0000000000007941 */ /* 0x000fea0003800200 */
.L_x_25:
[----:B------:R-:W0:Y:S02]  /*0ad0*/  LDCU UR6, c[0x0][0x390] ;  /* 0x00007200ff0677ac */ /* 0x000e240008000800 */
[----:B0-----:R-:W-:Y:S01]  /*0ae0*/  FMUL R23, R3, UR6 ;  /* 0x0000000603177c20 */ /* 0x001fe20008400000 */
[----:B------:R-:W0:Y:S03]  /*0af0*/  LDCU UR6, c[0x0][0x388] ;  /* 0x00007100ff0677ac */ /* 0x000e260008000800 */
[----:B------:R-:W1:Y:S01]  /*0b00*/  MUFU.RCP R0, R23 ;  /* 0x0000001700007308 */ /* 0x000e620000001000 */
[----:B0-----:R-:W-:Y:S01]  /*0b10*/  MOV R18, UR6 ;  /* 0x0000000600127c02 */ /* 0x001fe20008000f00 */
[----:B-1----:R-:W-:-:S06]  /*0b20*/  FFMA R3, -R23, R0, 1 ;  /* 0x3f80000017037423 */ /* 0x002fcc0000000100 */
[----:B------:R-:W0:Y:S01]  /*0b30*/  FCHK P0, R18, R23 ;  /* 0x0000001712007302 */ /* 0x000e220000000000 */
[----:B------:R-:W-:Y:S01]  /*0b40*/  FFMA R0, R0, R3, R0 ;  /* 0x0000000300007223 */ /* 0x000fe20000000000 */
[----:B------:R-:W-:-:S03]  /*0b50*/  FADD R3, R9, -R4 ;  /* 0x8000000409037221 */ /* 0x000fc60000000000 */
[----:B------:R-:W-:Y:S01]  /*0b60*/  FFMA R17, R0, UR6, RZ ;  /* 0x0000000600117c23 */ /* 0x000fe200080000ff */
[----:B------:R-:W-:-:S03]  /*0b70*/  FFMA R8, R3, -R2, R8 ;  /* 0x8000000203087223 */ /* 0x000fc60000000008 */
[----:B------:R-:W-:-:S04]  /*0b80*/  FFMA R10, -R23, R17, UR6 ;  /* 0x00000006170a7e23 */ /* 0x000fc80008000111 */
[----:B------:R-:W-:Y:S01]  /*0b90*/  FFMA R17, R0, R10, R17 ;  /* 0x0000000a00117223 */ /* 0x000fe20000000011 */
[----:B0-----:R-:W-:Y:S06]  /*0ba0*/  @!P0 BRA `(.L_x_27) ;  /* 0x0000000000148947 */ /* 0x001fec0003800000 */
[----:B------:R-:W0:Y:S01]  /*0bb0*/  LDCU UR6, c[0x0][0x388] ;  /* 0x00007100ff0677ac */ /* 0x000e220008000800 */
[----:B------:R-:W-:Y:S02]  /*0bc0*/  MOV R18, 0xbf0 ;  /* 0x00000bf000127802 */ /* 0x000fe40000000f00 */
[----:B0-----:R-:W-:-:S07]  /*0bd0*/  MOV R0, UR6 ;  /* 0x0000000600007c02 */ /* 0x001fce0008000f00 */
[----:B------:R-:W-:Y:S05]  /*0be0*/  CALL.REL.NOINC `($__internal_1_$__cuda_sm3x_div_rn_noftz_f32_slowpath) ;  /* 0x0000000000507944 */ /* 0x000fea0003c00000 */
[----:B------:R-:W-:-:S07]  /*0bf0*/  MOV R17, R2 ;  /* 0x0000000200117202 */ /* 0x000fce0000000f00 */
.L_x_27:
[----:B------:R-:W0:Y:S08]  /*0c00*/  LDC R19, c[0x0][0x380] ;  /* 0x0000e000ff137b82 */ /* 0x000e300000000800 */
[----:B------:R-:W1:Y:S01]  /*0c10*/  LDC.64 R2, c[0x0][0x3c8] ;  /* 0x0000f200ff027b82 */ /* 0x000e620000000a00 */
[----:B0-----:R-:W-:-:S06]  /*0c20*/  IMAD.WIDE R14, R19, 0x4, R14 ;  /* 0x00000004130e7825 */ /* 0x001fcc00078e020e */
[----:B------:R-:W2:Y:S01]  /*0c30*/  LDG.E R14, desc[UR4][R14.64] ;  /* 0x000000040e0e7981 */ /* 0x000ea2000c1e1900 */
[----:B-1----:R-:W-:Y:S02]  /*0c40*/  IMAD.WIDE R10, R11, 0x4, R2 ;  /* 0x000000040b0a7825 */ /* 0x002fe400078e0202 */
[----:B------:R-:W0:Y:S04]  /*0c50*/  LDC.64 R2, c[0x0][0x3b0] ;  /* 0x0000ec00ff027b82 */ /* 0x000e280000000a00 */
[----:B------:R-:W2:Y:S01]  /*0c60*/  LDG.E R11, desc[UR4][R10.64] ;  /* 0x000000040a0b7981 */ /* 0x000ea2000c1e1900 */
[----:B------:R-:W-:-:S04]  /*0c70*/  FADD R0, R9, R9 ;  /* 0x0000000909007221 */ /* 0x000fc80000000000 */
[--C-:B------:R-:W-:Y:S01]  /*0c80*/  FADD R9, R7, -R0.reuse ;  /* 0x8000000007097221 */ /* 0x100fe20000000000 */
[----:B------:R-:W-:-:S03]  /*0c90*/  FADD R5, R5, -R0 ;  /* 0x8000000005057221 */ /* 0x000fc60000000000 */
[----:B------:R-:W-:Y:S01]  /*0ca0*/  FADD R9, R6, R9 ;  /* 0x0000000906097221 */ /* 0x000fe20000000000 */
[----:B------:R-:W-:Y:S01]  /*0cb0*/  FADD R4, R4, R5 ;  /* 0x0000000504047221 */ /* 0x000fe20000000000 */
[----:B0-----:R-:W-:-:S04]  /*0cc0*/  IMAD.WIDE R2, R12, 0x4, R2 ;  /* 0x000000040c027825 */ /* 0x001fc800078e0202 */
[----:B--2---:R-:W-:-:S04]  /*0cd0*/  FADD R7, R14, -R11 ;  /* 0x8000000b0e077221 */ /* 0x004fc80000000000 */
[----:B------:R-:W-:-:S04]  /*0ce0*/  FFMA R8, R7, -R17, R8 ;  /* 0x8000001107087223 */ /* 0x000fc80000000008 */
[----:B------:R-:W-:-:S04]  /*0cf0*/  FFMA R9, R9, R13, R8 ;  /* 0x0000000d09097223 */ /* 0x000fc80000000008 */
[----:B------:R-:W-:-:S05]  /*0d00*/  FFMA R9, R4, R16, R9 ;  /* 0x0000001004097223 */ /* 0x000fca0000000009 */
[----:B------:R-:W-:Y:S01]  /*0d10*/  STG.E desc[UR4][R2.64], R9 ;  /* 0x0000000902007986 */ /* 0x000fe2000c101904 */
[----:B------:R-:W-:Y:S05]  /*0d20*/  EXIT ;  /* 0x000000000000794d */ /* 0x000fea0003800000 */
        .weak           $__internal_1_$__cuda_sm3x_div_rn_noftz_f32_slowpath
        .type           $__internal_1_$__cuda_sm3x_div_rn_noftz_f32_slowpath,@function
        .size           $__internal_1_$__cuda_sm3x_div_rn_noftz_f32_slowpath,(.L_x_131 - $__internal_1_$__cuda_sm3x_div_rn_noftz_f32_slowpath)
$__internal_1_$__cuda_sm3x_div_rn_noftz_f32_slowpath:
[----:B------:R-:W-:Y:S01]  /*0d30*/  SHF.R.U32.HI R19, RZ, 0x17, R23 ;  /* 0x00000017ff137819 */ /* 0x000fe20000011617 */
[----:B------:R-:W-:Y:S01]  /*0d40*/  BSSY.RECONVERGENT B1, `(.L_x_28) ;  /* 0x0000064000017945 */ /* 0x000fe20003800200 */
[----:B------:R-:W-:Y:S02]  /*0d50*/  SHF.R.U32.HI R22, RZ, 0x17, R0 ;  /* 0x00000017ff167819 */ /* 0x000fe40000011600 */
[----:B------:R-:W-:Y:S02]  /*0d60*/  LOP3.LUT R19, R19, 0xff, RZ, 0xc0, !PT ;  /* 0x000000ff13137812 */ /* 0x000fe400078ec0ff */
[----:B------:R-:W-:Y:S02]  /*0d70*/  LOP3.LUT R22, R22, 0xff, RZ, 0xc0, !PT ;  /* 0x000000ff16167812 */ /* 0x000fe400078ec0ff */
[----:B------:R-:W-:Y:S02]  /*0d80*/  IADD3 R2, PT, PT, R19, -0x1, RZ ;  /* 0xffffffff13027810 */ /* 0x000fe40007ffe0ff */
[----:B------:R-:W-:-:S02]  /*0d90*/  IADD3 R20, PT, PT, R22, -0x1, RZ ;  /* 0xffffffff16147810 */ /* 0x000fc40007ffe0ff */
[----:B------:R-:W-:Y:S02]  /*0da0*/  ISETP.GT.U32.AND P0, PT, R2, 0xfd, PT ;  /* 0x000000fd0200780c */ /* 0x000fe40003f04070 */
[----:B------:R-:W-:Y:S02]  /*0db0*/  MOV R27, R0 ;  /* 0x00000000001b7202 */ /* 0x000fe40000000f00 */
[----:B------:R-:W-:-:S13]  /*0dc0*/  ISETP.GT.U32.OR P0, PT, R20, 0xfd, P0 ;  /* 0x000000fd1400780c */ /* 0x000fda0000704470 */
[----:B------:R-:W-:Y:S01]  /*0dd0*/  @!P0 MOV R20, RZ ;  /* 0x000000ff00148202 */ /* 0x000fe20000000f00 */
[----:B------:R-:W-:Y:S06]  /*0de0*/  @!P0 BRA `(.L_x_29) ;  /* 0x0000000000608947 */ /* 0x000fec0003800000 */
[----:B------:R-:W-:Y:S02]  /*0df0*/  FSETP.GTU.FTZ.AND P0, PT, |R0|, +INF , PT ;  /* 0x7f8000000000780b */ /* 0x000fe40003f1c200 */
        /* <DEDUP_REMOVED lines=15> */
[----:B------:R-:W-:Y:S02]  /*0ef0*/  IADD3 R20, PT, PT, R22, -0x1, RZ ;  /* 0xffffffff16147810 */ /* 0x000fe40007ffe0ff */
[----:B------:R-:W-:Y:S02]  /*0f00*/  ISETP.GE.AND P1, PT, R2, RZ, PT ;  /* 0x000000ff0200720c */ /* 0x000fe40003f26270 */
[----:B------:R-:W-:-:S11]  /*0f10*/  ISETP.GE.AND P0, PT, R20, RZ, PT ;  /* 0x000000ff1400720c */ /* 0x000fd60003f06270 */
[----:B------:R-:W-:Y:S02]  /*0f20*/  @!P1 FFMA R23, R23, 1.84467440737095516160e+19, RZ ;  /* 0x5f80000017179823 */ /* 0x000fe400000000ff */
[----:B------:R-:W-:Y:S01]  /*0f30*/  @P0 MOV R20, RZ ;  /* 0x000000ff00140202 */ /* 0x000fe20000000f00 */
[----:B------:R-:W-:Y:S01]  /*0f40*/  @!P0 FFMA R27, R0, 1.84467440737095516160e+19, RZ ;  /* 0x5f800000001b8823 */ /* 0x000fe200000000ff */
[----:B------:R-:W-:-:S04]  /*0f50*/  @!P0 MOV R20, 0xffffffc0 ;  /* 0xffffffc000148802 */ /* 0x000fc80000000f00 */
[----:B------:R-:W-:-:S07]  /*0f60*/  @!P1 IADD3 R20, PT, PT, R20, 0x40, RZ ;  /* 0x0000004014149810 */ /* 0x000fce0007ffe0ff */
.L_x_29:
[----:B------:R-:W-:Y:S01]  /*0f70*/  LEA R2, R19, 0xc0800000, 0x17 ;  /* 0xc080000013027811 */ /* 0x000fe200078eb8ff */
[----:B------:R-:W-:Y:S01]  /*0f80*/  BSSY.RECONVERGENT B2, `(.L_x_34) ;  /* 0x0000036000027945 */ /* 0x000fe20003800200 */
[----:B------:R-:W-:Y:S02]  /*0f90*/  IADD3 R22, PT, PT, R22, -0x7f, RZ ;  /* 0xffffff8116167810 */ /* 0x000fe40007ffe0ff */
[----:B------:R-:W-:-:S03]  /*0fa0*/  IADD3 R29, PT, PT, -R2, R23, RZ ;  /* 0x00000017021d7210 */ /* 0x000fc60007ffe1ff */
[C---:B------:R-:W-:Y:S01]  /*0fb0*/  IMAD R2, R22.reuse, -0x800000, R27 ;  /* 0xff80000016027824 */ /* 0x040fe200078e021b */
[----:B------:R-:W0:Y:S01]  /*0fc0*/  MUFU.RCP R24, R29 ;  /* 0x0000001d00187308 */ /* 0x000e220000001000 */
[----:B------:R-:W-:Y:S01]  /*0fd0*/  FADD.FTZ R25, -R29, -RZ ;  /* 0x800000ff1d197221 */ /* 0x000fe20000010100 */
[----:B------:R-:W-:-:S04]  /*0fe0*/  IADD3 R27, PT, PT, R22, 0x7f, -R19 ;  /* 0x0000007f161b7810 */ /* 0x000fc80007ffe813 */
[----:B------:R-:W-:Y:S01]  /*0ff0*/  IADD3 R27, PT, PT, R27, R20, RZ ;  /* 0x000000141b1b7210 */ /* 0x000fe20007ffe0ff */
        /* <DEDUP_REMOVED lines=9> */
[----:B------:R-:W-:-:S04]  /*1090*/  IADD3 R19, PT, PT, R20, R27, RZ ;  /* 0x0000001b14137210 */ /* 0x000fc80007ffe0ff */
[----:B------:R-:W-:-:S04]  /*10a0*/  IADD3 R20, PT, PT, R19, -0x1, RZ ;  /* 0xffffffff13147810 */ /* 0x000fc80007ffe0ff */
        /* <DEDUP_REMOVED lines=9> */
[CCC-:B------:R-:W-:Y:S01]  /*1140*/  FFMA.RZ R20, R23.reuse, R25.reuse, R26.reuse ;  /* 0x0000001917147223 */ /* 0x1c0fe2000000c01a */
[CCC-:B------:R-:W-:Y:S01]  /*1150*/  FFMA.RP R22, R23.reuse, R25.reuse, R26.reuse ;  /* 0x0000001917167223 */ /* 0x1c0fe2000000801a */
[----:B------:R-:W-:Y:S01]  /*1160*/  FFMA.RM R25, R23, R25, R26 ;  /* 0x0000001917197223 */ /* 0x000fe2000000401a */
[C---:B------:R-:W-:Y:S02]  /*1170*/  IADD3 R23, PT, PT, R19.reuse, 0x20, RZ ;  /* 0x0000002013177810 */ /* 0x040fe40007ffe0ff */
[----:B------:R-:W-:Y:S02]  /*1180*/  LOP3.LUT R20, R20, 0x7fffff, RZ, 0xc0, !PT ;  /* 0x007fffff14147812 */ /* 0x000fe400078ec0ff */
[C---:B------:R-:W-:Y:S02]  /*1190*/  ISETP.NE.AND P2, PT, R19.reuse, RZ, PT ;  /* 0x000000ff1300720c */ /* 0x040fe40003f45270 */
[----:B------:R-:W-:Y:S02]  /*11a0*/  LOP3.LUT R20, R20, 0x800000, RZ, 0xfc, !PT ;  /* 0x0080000014147812 */ /* 0x000fe400078efcff */
[----:B------:R-:W-:-:S02]  /*11b0*/  ISETP.NE.AND P1, PT, R19, RZ, PT ;  /* 0x000000ff1300720c */ /* 0x000fc40003f25270 */
[----:B------:R-:W-:Y:S02]  /*11c0*/  IADD3 R19, PT, PT, -R19, RZ, RZ ;  /* 0x000000ff13137210 */ /* 0x000fe40007ffe1ff */
[----:B------:R-:W-:Y:S02]  /*11d0*/  SHF.L.U32 R23, R20, R23, RZ ;  /* 0x0000001714177219 */ /* 0x000fe400000006ff */
[----:B------:R-:W-:Y:S02]  /*11e0*/  FSETP.NEU.FTZ.AND P0, PT, R22, R25, PT ;  /* 0x000000191600720b */ /* 0x000fe40003f1d000 */
[----:B------:R-:W-:Y:S02]  /*11f0*/  SEL R19, R19, RZ, P2 ;  /* 0x000000ff13137207 */ /* 0x000fe40001000000 */
[----:B------:R-:W-:Y:S02]  /*1200*/  ISETP.NE.AND P1, PT, R23, RZ, P1 ;  /* 0x000000ff1700720c */ /* 0x000fe40000f25270 */
[----:B------:R-:W-:-:S02]  /*1210*/  SHF.R.U32.HI R22, RZ, R19, R20 ;  /* 0x00000013ff167219 */ /* 0x000fc40000011614 */
[----:B------:R-:W-:Y:S02]  /*1220*/  PLOP3.LUT P0, PT, P0, P1, PT, 0xf8, 0x8f ;  /* 0x00000000008f781c */ /* 0x000fe40000703f70 */
[----:B------:R-:W-:Y:S02]  /*1230*/  SHF.R.U32.HI R20, RZ, 0x1, R22 ;  /* 0x00000001ff147819 */ /* 0x000fe40000011616 */
[----:B------:R-:W-:-:S04]  /*1240*/  SEL R19, RZ, 0x1, !P0 ;  /* 0x00000001ff137807 */ /* 0x000fc80004000000 */
[----:B------:R-:W-:-:S04]  /*1250*/  LOP3.LUT R19, R19, 0x1, R20, 0xf8, !PT ;  /* 0x0000000113137812 */ /* 0x000fc800078ef814 */
[----:B------:R-:W-:-:S04]  /*1260*/  LOP3.LUT R19, R19, R22, RZ, 0xc0, !PT ;  /* 0x0000001613137212 */ /* 0x000fc800078ec0ff */
[----:B------:R-:W-:-:S04]  /*1270*/  IADD3 R19, PT, PT, R20, R19, RZ ;  /* 0x0000001314137210 */ /* 0x000fc80007ffe0ff */
[----:B------:R-:W-:Y:S01]  /*1280*/  LOP3.LUT R2, R19, R2, RZ, 0xfc, !PT ;  /* 0x0000000213027212 */ /* 0x000fe200078efcff */
[----:B------:R-:W-:Y:S06]  /*1290*/  BRA `(.L_x_37) ;  /* 0x0000000000107947 */ /* 0x000fec0003800000 */
.L_x_36:
[----:B------:R-:W-:-:S04]  /*12a0*/  LOP3.LUT R2, R2, 0x80000000, RZ, 0xc0, !PT ;  /* 0x8000000002027812 */ /* 0x000fc800078ec0ff */
[----:B------:R-:W-:Y:S01]  /*12b0*/  LOP3.LUT R2, R2, 0x7f800000, RZ, 0xfc, !PT ;  /* 0x7f80000002027812 */ /* 0x000fe200078efcff */
[----:B------:R-:W-:Y:S06]  /*12c0*/  BRA `(.L_x_37) ;  /* 0x0000000000047947 */ /* 0x000fec0003800000 */
.L_x_35:
[----:B------:R-:W-:-:S07]  /*12d0*/  LEA R2, R27, R2, 0x17 ;  /* 0x000000021b027211 */ /* 0x000fce00078eb8ff */
.L_x_37:
[----:B------:R-:W-:Y:S05]  /*12e0*/  BSYNC.RECONVERGENT B2 ;  /* 0x0000000000027941 */ /* 0x000fea0003800200 */
.L_x_34:
[----:B------:R-:W-:Y:S05]  /*12f0*/  BRA `(.L_x_38) ;  /* 0x0000000000207947 */ /* 0x000fea0003800000 */
.L_x_33:
[----:B------:R-:W-:-:S04]  /*1300*/  LOP3.LUT R2, R23, 0x80000000, R27, 0x48, !PT ;  /* 0x8000000017027812 */ /* 0x000fc800078e481b */
[----:B------:R-:W-:Y:S01]  /*1310*/  LOP3.LUT R2, R2, 0x7f800000, RZ, 0xfc, !PT ;  /* 0x7f80000002027812 */ /* 0x000fe200078efcff */
[----:B------:R-:W-:Y:S06]  /*1320*/  BRA `(.L_x_38) ;  /* 0x0000000000147947 */ /* 0x000fec0003800000 */
.L_x_32:
[----:B------:R-:W-:Y:S01]  /*1330*/  LOP3.LUT R2, R23, 0x80000000, R27, 0x48, !PT ;  /* 0x8000000017027812 */ /* 0x000fe200078e481b */
[----:B------:R-:W-:Y:S06]  /*1340*/  BRA `(.L_x_38) ;  /* 0x00000000000c7947 */ /* 0x000fec0003800000 */
.L_x_31:
[----:B------:R-:W0:Y:S01]  /*1350*/  MUFU.RSQ R2, -QNAN ;  /* 0xffc0000000027908 */ /* 0x000e220000001400 */
[----:B------:R-:W-:Y:S05]  /*1360*/  BRA `(.L_x_38) ;  /* 0x0000000000047947 */ /* 0x000fea0003800000 */
.L_x_30:
[----:B------:R-:W-:-:S07]  /*1370*/  FADD.FTZ R2, R0, R23 ;  /* 0x0000001700027221 */ /* 0x000fce0000010000 */
.L_x_38:
[----:B------:R-:W-:Y:S05]  /*1380*/  BSYNC.RECONVERGENT B1 ;  /* 0x0000000000017941 */ /* 0x000fea0003800200 */
.L_x_28:
[----:B------:R-:W-:-:S04]  /*1390*/  HFMA2 R19, -RZ, RZ, 0, 0 ;  /* 0x00000000ff137431 */ /* 0x000fc800000001ff */
[----:B0-----:R-:W-:Y:S05]  /*13a0*/  RET.REL.NODEC R18 `(_Z11updateUV_GMiifffffffPfS_S_S_S_) ;  /* 0xffffffec12147950 */ /* 0x001fea0003c3ffff */
.L_x_39:
        /* <DEDUP_REMOVED lines=13> */
.L_x_131:


//--------------------- .text._Z17updateUV_TBBoundsiiiPfS_ --------------------------
	.section	.text._Z17updateUV_TBBoundsiiiPfS_,"ax",@progbits
	.align	128
        .global         _Z17updateUV_TBBoundsiiiPfS_
        .type           _Z17updateUV_TBBoundsiiiPfS_,@function
        .size           _Z17updateUV_TBBoundsiiiPfS_,(.L_x_140 - _Z17updateUV_TBBoundsiiiPfS_)
        .other          _Z17updateUV_TBBoundsiiiPfS_,@"STO_CUDA_ENTRY STV_DEFAULT"
_Z17updateUV_TBBoundsiiiPfS_:
.text._Z17updateUV_TBBoundsiiiPfS_:
[----:B------:R-:W-:Y:S01]  /*0000*/  LDC R1, c[0x0][0x37c] ;  /* 0x0000df00ff017b82 */ /* 0x000fe20000000800 */
[----:B------:R-:W0:Y:S01]  /*0010*/  S2R R0, SR_TID.X ;  /* 0x0000000000007919 */ /* 0x000e220000002100 */
[----:B------:R-:W0:Y:S01]  /*0020*/  LDCU UR4, c[0x0][0x360] ;  /* 0x00006c00ff0477ac */ /* 0x000e220008000800 */
[----:B------:R-:W0:Y:S01]  /*0030*/  S2R R3, SR_CTAID.X ;  /* 0x0000000000037919 */ /* 0x000e220000002500 */
[----:B------:R-:W1:Y:S01]  /*0040*/  LDCU UR5, c[0x0][0x380] ;  /* 0x00007000ff0577ac */ /* 0x000e620008000800 */
[----:B0-----:R-:W-:-:S05]  /*0050*/  IMAD R0, R3, UR4, R0 ;  /* 0x0000000403007c24 */ /* 0x001fca000f8e0200 */
[----:B-1----:R-:W-:-:S13]  /*0060*/  ISETP.GE.AND P0, PT, R0, UR5, PT ;  /* 0x0000000500007c0c */ /* 0x002fda000bf06270 */
[----:B------:R-:W-:Y:S05]  /*0070*/  @P0 EXIT ;  /* 0x000000000000094d */ /* 0x000fea0003800000 */
[----:B------:R-:W0:Y:S01]  /*0080*/  LDC.64 R2, c[0x0][0x390] ;  /* 0x0000e400ff027b82 */ /* 0x000e220000000a00 */
[----:B------:R-:W1:Y:S01]  /*0090*/  LDCU UR6, c[0x0][0x384] ;  /* 0x00007080ff0677ac */ /* 0x000e620008000800 */
[----:B------:R-:W2:Y:S06]  /*00a0*/  LDCU.64 UR4, c[0x0][0x358] ;  /* 0x00006b00ff0477ac */ /* 0x000eac0008000a00 */
[----:B------:R-:W3:Y:S08]  /*00b0*/  LDC.64 R4, c[0x0][0x398] ;  /* 0x0000e600ff047b82 */ /* 0x000ef00000000a00 */
[----:B------:R-:W4:Y:S01]  /*00c0*/  LDC R9, c[0x0][0x388] ;  /* 0x0000e200ff097b82 */ /* 0x000f220000000800 */
[----:B-1----:R-:W-:-:S04]  /*00d0*/  IMAD R7, R0, UR6, RZ ;  /* 0x0000000600077c24 */ /* 0x002fc8000f8e02ff */
[----:B0-----:R-:W-:-:S05]  /*00e0*/  IMAD.WIDE R2, R7, 0x4, R2 ;  /* 0x0000000407027825 */ /* 0x001fca00078e0202 */
[----:B--2---:R-:W-:Y:S01]  /*00f0*/  STG.E desc[UR4][R2.64], RZ ;  /* 0x000000ff02007986 */ /* 0x004fe2000c101904 */
[----:B---3--:R-:W-:-:S05]  /*0100*/  IMAD.WIDE R4, R7, 0x4, R4 ;  /* 0x0000000407047825 */ /* 0x008fca00078e0204 */
[----:B------:R-:W-:Y:S01]  /*0110*/  STG.E desc[UR4][R4.64], RZ ;  /* 0x000000ff04007986 */ /* 0x000fe2000c101904 */
[----:B----4-:R-:W-:-:S04]  /*0120*/  IMAD.WIDE R10, R9, 0x4, R2 ;  /* 0x00000004090a7825 */ /* 0x010fc800078e0202 */
[----:B------:R-:W-:Y:S01]  /*0130*/  IMAD.WIDE R6, R9, 0x4, R4 ;  /* 0x0000000409067825 */ /* 0x000fe200078e0204 */
[----:B------:R-:W-:Y:S04]  /*0140*/  STG.E desc[UR4][R10.64], RZ ;  /* 0x000000ff0a007986 */ /* 0x000fe8000c101904 */
[----:B------:R-:W-:Y:S01]  /*0150*/  STG.E desc[UR4][R6.64], RZ ;  /* 0x000000ff06007986 */ /* 0x000fe2000c101904 */
[----:B------:R-:W-:Y:S05]  /*0160*/  EXIT ;  /* 0x000000000000794d */ /* 0x000fea0003800000 */
.L_x_40:
        /* <DEDUP_REMOVED lines=9> */
.L_x_140:


//--------------------- .text._Z17updateUV_RLBoundsiiPfS_ --------------------------
	.section	.text._Z17updateUV_RLBoundsiiPfS_,"ax",@progbits
	.align	128
        .global         _Z17updateUV_RLBoundsiiPfS_
        .type           _Z17updateUV_RLBoundsiiPfS_,@function
        .size           _Z17updateUV_RLBoundsiiPfS_,(.L_x_141 - _Z17updateUV_RLBoundsiiPfS_)
        .other          _Z17updateUV_RLBoundsiiPfS_,@"STO_CUDA_ENTRY STV_DEFAULT"
_Z17updateUV_RLBoundsiiPfS_:
.text._Z17updateUV_RLBoundsiiPfS_:
        /* <DEDUP_REMOVED lines=9> */
[----:B------:R-:W1:Y:S01]  /*0090*/  LDCU.64 UR4, c[0x0][0x358] ;  /* 0x00006b00ff0477ac */ /* 0x000e620008000a00 */
[----:B------:R-:W-:-:S06]  /*00a0*/  HFMA2 R11, -RZ, RZ, 1.875, 0 ;  /* 0x3f800000ff0b7431 */ /* 0x000fcc00000001ff */
[----:B------:R-:W2:Y:S08]  /*00b0*/  LDC.64 R4, c[0x0][0x390] ;  /* 0x0000e400ff047b82 */ /* 0x000eb00000000a00 */
[----:B------:R-:W3:Y:S01]  /*00c0*/  LDC R9, c[0x0][0x384] ;  /* 0x0000e100ff097b82 */ /* 0x000ee20000000800 */
[----:B0-----:R-:W-:-:S05]  /*00d0*/  IMAD.WIDE R2, R7, 0x4, R2 ;  /* 0x0000000407027825 */ /* 0x001fca00078e0202 */
[----:B-1----:R-:W-:Y:S01]  /*00e0*/  STG.E desc[UR4][R2.64], RZ ;  /* 0x000000ff02007986 */ /* 0x002fe2000c101904 */
[----:B--2---:R-:W-:-:S05]  /*00f0*/  IMAD.WIDE R4, R7, 0x4, R4 ;  /* 0x0000000407047825 */ /* 0x004fca00078e0204 */
[----:B------:R-:W-:Y:S01]  /*0100*/  STG.E desc[UR4][R4.64], RZ ;  /* 0x000000ff04007986 */ /* 0x000fe2000c101904 */
[----:B---3--:R-:W-:-:S04]  /*0110*/  IMAD.WIDE R6, R9, 0x4, R2 ;  /* 0x0000000409067825 */ /* 0x008fc800078e0202 */
[----:B------:R-:W-:Y:S01]  /*0120*/  IMAD.WIDE R8, R9, 0x4, R4 ;  /* 0x0000000409087825 */ /* 0x000fe200078e0204 */
[----:B------:R-:W-:Y:S04]  /*0130*/  STG.E desc[UR4][R6.64], R11 ;  /* 0x0000000b06007986 */ /* 0x000fe8000c101904 */
[----:B------:R-:W-:Y:S01]  /*0140*/  STG.E desc[UR4][R8.64], RZ ;  /* 0x000000ff08007986 */ /* 0x000fe2000c101904 */
[----:B------:R-:W-:Y:S05]  /*0150*/  EXIT ;  /* 0x000000000000794d */ /* 0x000fea0003800000 */
.L_x_41:
        /* <DEDUP_REMOVED lines=10> */
.L_x_141:


//--------------------- .text._Z13updateP_LinesiiiPf --------------------------
	.section	.text._Z13updateP_LinesiiiPf,"ax",@progbits
	.align	128
        .global         _Z13updateP_LinesiiiPf
        .type           _Z13updateP_LinesiiiPf,@function
        .size           _Z13updateP_LinesiiiPf,(.L_x_142 - _Z13updateP_LinesiiiPf)
        .other          _Z13updateP_LinesiiiPf,@"STO_CUDA_ENTRY STV_DEFAULT"
_Z13updateP_LinesiiiPf:
.text._Z13updateP_LinesiiiPf:
        /* <DEDUP_REMOVED lines=8> */
[----:B------:R-:W0:Y:S01]  /*0080*/  LDCU UR6, c[0x0][0x384] ;  /* 0x00007080ff0677ac */ /* 0x000e220008000800 */
[----:B------:R-:W1:Y:S01]  /*0090*/  LDC.64 R4, c[0x0][0x390] ;  /* 0x0000e400ff047b82 */ /* 0x000e620000000a00 */
[----:B------:R-:W2:Y:S01]  /*00a0*/  LDCU UR7, c[0x0][0x388] ;  /* 0x00007100ff0777ac */ /* 0x000ea20008000800 */
[----:B------:R-:W3:Y:S01]  /*00b0*/  LDCU.64 UR4, c[0x0][0x358] ;  /* 0x00006b00ff0477ac */ /* 0x000ee20008000a00 */
[----:B0-----:R-:W-:-:S05]  /*00c0*/  IMAD R7, R0, UR6, RZ ;  /* 0x0000000600077c24 */ /* 0x001fca000f8e02ff */
[----:B--2---:R-:W-:-:S05]  /*00d0*/  IADD3 R3, PT, PT, R7, UR7, RZ ;  /* 0x0000000707037c10 */ /* 0x004fca000fffe0ff */
[----:B-1----:R-:W-:-:S05]  /*00e0*/  IMAD.WIDE R2, R3, 0x4, R4 ;  /* 0x0000000403027825 */ /* 0x002fca00078e0204 */
[----:B---3--:R-:W2:Y:S01]  /*00f0*/  LDG.E R9, desc[UR4][R2.64+-0x4] ;  /* 0xfffffc0402097981 */ /* 0x008ea2000c1e1900 */
[----:B------:R-:W-:-:S03]  /*0100*/  IMAD.WIDE R4, R7, 0x4, R4 ;  /* 0x0000000407047825 */ /* 0x000fc600078e0204 */
[----:B--2---:R-:W-:Y:S04]  /*0110*/  STG.E desc[UR4][R2.64], R9 ;  /* 0x0000000902007986 */ /* 0x004fe8000c101904 */
[----:B------:R-:W2:Y:S04]  /*0120*/  LDG.E R7, desc[UR4][R4.64+0x4] ;  /* 0x0000040404077981 */ /* 0x000ea8000c1e1900 */
[----:B--2---:R-:W-:Y:S01]  /*0130*/  STG.E desc[UR4][R4.64], R7 ;  /* 0x0000000704007986 */ /* 0x004fe2000c101904 */
[----:B------:R-:W-:Y:S05]  /*0140*/  EXIT ;  /* 0x000000000000794d */ /* 0x000fea0003800000 */
.L_x_42:
        /* <DEDUP_REMOVED lines=11> */
.L_x_142:


//--------------------- .text._Z12updateP_ColsiiPf --------------------------
	.section	.text._Z12updateP_ColsiiPf,"ax",@progbits
	.align	128
        .global         _Z12updateP_ColsiiPf
        .type           _Z12updateP_ColsiiPf,@function
        .size           _Z12updateP_ColsiiPf,(.L_x_143 - _Z12updateP_ColsiiPf)
        .other          _Z12updateP_ColsiiPf,@"STO_CUDA_ENTRY STV_DEFAULT"
_Z12updateP_ColsiiPf:
.text._Z12updateP_ColsiiPf:
        /* <DEDUP_REMOVED lines=10> */
[----:B------:R-:W-:-:S06]  /*00a0*/  IADD3 R3, PT, PT, R7, UR6, RZ ;  /* 0x0000000607037c10 */ /* 0x000fcc000fffe0ff */
[----:B------:R-:W2:Y:S01]  /*00b0*/  LDC R9, c[0x0][0x384] ;  /* 0x0000e100ff097b82 */ /* 0x000ea20000000800 */
[----:B0-----:R-:W-:-:S06]  /*00c0*/  IMAD.WIDE R2, R3, 0x4, R4 ;  /* 0x0000000403027825 */ /* 0x001fcc00078e0204 */
[----:B-1----:R-:W3:Y:S01]  /*00d0*/  LDG.E R3, desc[UR4][R2.64] ;  /* 0x0000000402037981 */ /* 0x002ee2000c1e1900 */
[----:B------:R-:W-:-:S04]  /*00e0*/  IMAD.WIDE R4, R7, 0x4, R4 ;  /* 0x0000000407047825 */ /* 0x000fc800078e0204 */
[----:B--2---:R-:W-:Y:S01]  /*00f0*/  IMAD.WIDE R6, R9, 0x4, R4 ;  /* 0x0000000409067825 */ /* 0x004fe200078e0204 */
[----:B---3--:R-:W-:Y:S04]  /*0100*/  STG.E desc[UR4][R4.64], R3 ;  /* 0x0000000304007986 */ /* 0x008fe8000c101904 */
[----:B------:R-:W-:Y:S01]  /*0110*/  STG.E desc[UR4][R6.64], RZ ;  /* 0x000000ff06007986 */ /* 0x000fe2000c101904 */
[----:B------:R-:W-:Y:S05]  /*0120*/  EXIT ;  /* 0x000000000000794d */ /* 0x000fea0003800000 */
.L_x_43:
        /* <DEDUP_REMOVED lines=13> */
.L_x_143:


//--------------------- .text._Z11init_arraysiiPfS_S_ --------------------------
	.section	.text._Z11init_arraysiiPfS_S_,"ax",@progbits
	.align	128
        .global         _Z11init_arraysiiPfS_S_
        .type           _Z11init_arraysiiPfS_S_,@function
        .size           _Z11init_arraysiiPfS_S_,(.L_x_144 - _Z11init_arraysiiPfS_S_)
        .other          _Z11init_arraysiiPfS_S_,@"STO_CUDA_ENTRY STV_DEFAULT"
_Z11init_arraysiiPfS_S_:
.text._Z11init_arraysiiPfS_S_:
        /* <DEDUP_REMOVED lines=17> */
[----:B0-----:R-:W-:-:S05]  /*0110*/  IMAD.WIDE R2, R9, 0x4, R2 ;  /* 0x0000000409027825 */ /* 0x001fca00078e0202 */
[----:B-1----:R-:W-:Y:S01]  /*0120*/  STG.E desc[UR4][R2.64], RZ ;  /* 0x000000ff02007986 */ /* 0x002fe2000c101904 */
[----:B--2---:R-:W-:-:S05]  /*0130*/  IMAD.WIDE R4, R9, 0x4, R4 ;  /* 0x0000000409047825 */ /* 0x004fca00078e0204 */
[----:B------:R-:W-:Y:S01]  /*0140*/  STG.E desc[UR4][R4.64], RZ ;  /* 0x000000ff04007986 */ /* 0x000fe2000c101904 */
[----:B---3--:R-:W-:-:S05]  /*0150*/  IMAD.WIDE R6, R9, 0x4, R6 ;  /* 0x0000000409067825 */ /* 0x008fca00078e0206 */
[----:B------:R-:W-:Y:S01]  /*0160*/  STG.E desc[UR4][R6.64], RZ ;  /* 0x000000ff06007986 */ /* 0x000fe2000c101904 */
[----:B------:R-:W-:Y:S05]  /*0170*/  EXIT ;  /* 0x000000000000794d */ /* 0x000fea0003800000 */
.L_x_44:
        /* <DEDUP_REMOVED lines=16> */
.L_x_144:


//--------------------- .text._Z8computeBiiffffPfS_S_ --------------------------
	.section	.text._Z8computeBiiffffPfS_S_,"ax",@progbits
	.align	128
        .global         _Z8computeBiiffffPfS_S_
        .type           _Z8computeBiiffffPfS_S_,@function
        .size           _Z8computeBiiffffPfS_S_,(.L_x_133 - _Z8computeBiiffffPfS_S_)
        .other          _Z8computeBiiffffPfS_S_,@"STO_CUDA_ENTRY STV_DEFAULT"
_Z8computeBiiffffPfS_S_:
.text._Z8computeBiiffffPfS_S_:
        /* <DEDUP_REMOVED lines=18> */
[-C--:B------:R-:W-:Y:S01]  /*0120*/  IMAD R5, R0, R2.reuse, R5 ;  /* 0x0000000200057224 */ /* 0x080fe200078e0205 */
[----:B------:R-:W1:Y:S04]  /*0130*/  LDCU.64 UR4, c[0x0][0x358] ;  /* 0x00006b00ff0477ac */ /* 0x000e680008000a00 */
[----:B------:R-:W-:Y:S02]  /*0140*/  IADD3 R11, PT, PT, R5, -R2, RZ ;  /* 0x80000002050b7210 */ /* 0x000fe40007ffe0ff */
[----:B------:R-:W2:Y:S03]  /*0150*/  LDC.64 R12, c[0x0][0x3a0] ;  /* 0x0000e800ff0c7b82 */ /* 0x000ea60000000a00 */
[----:B0-----:R-:W-:-:S04]  /*0160*/  IMAD.WIDE R8, R11, 0x4, R6 ;  /* 0x000000040b087825 */ /* 0x001fc800078e0206 */
[----:B------:R-:W-:Y:S02]  /*0170*/  IMAD.WIDE R16, R2, 0x4, R8 ;  /* 0x0000000402107825 */ /* 0x000fe400078e0208 */
[----:B-1----:R-:W5:Y:S04]  /*0180*/  LDG.E R9, desc[UR4][R8.64] ;  /* 0x0000000408097981 */ /* 0x002f68000c1e1900 */
[----:B------:R-:W3:Y:S04]  /*0190*/  LDG.E R0, desc[UR4][R16.64+0x4] ;  /* 0x0000040410007981 */ /* 0x000ee8000c1e1900 */
[----:B------:R0:W3:Y:S01]  /*01a0*/  LDG.E R3, desc[UR4][R16.64+-0x4] ;  /* 0xfffffc0410037981 */ /* 0x0000e2000c1e1900 */
[----:B--2---:R-:W-:-:S04]  /*01b0*/  IMAD.WIDE R10, R11, 0x4, R12 ;  /* 0x000000040b0a7825 */ /* 0x004fc800078e020c */
[----:B------:R-:W-:Y:S02]  /*01c0*/  IMAD.IADD R15, R5, 0x1, R2 ;  /* 0x00000001050f7824 */ /* 0x000fe400078e0202 */
[----:B------:R-:W-:Y:S02]  /*01d0*/  IMAD.WIDE R18, R2, 0x4, R10 ;  /* 0x0000000402127825 */ /* 0x000fe400078e020a */
[----:B------:R1:W5:Y:S01]  /*01e0*/  LDG.E R11, desc[UR4][R10.64] ;  /* 0x000000040a0b7981 */ /* 0x000362000c1e1900 */
[----:B0-----:R-:W0:Y:S01]  /*01f0*/  LDC R17, c[0x0][0x390] ;  /* 0x0000e400ff117b82 */ /* 0x001e220000000800 */
[C---:B------:R-:W-:Y:S02]  /*0200*/  IMAD.WIDE R12, R15.reuse, 0x4, R12 ;  /* 0x000000040f0c7825 */ /* 0x040fe400078e020c */
[----:B------:R2:W5:Y:S02]  /*0210*/  LDG.E R2, desc[UR4][R18.64+-0x4] ;  /* 0xfffffc0412027981 */ /* 0x000564000c1e1900 */
[----:B------:R-:W-:-:S02]  /*0220*/  IMAD.WIDE R14, R15, 0x4, R6 ;  /* 0x000000040f0e7825 */ /* 0x000fc400078e0206 */
[----:B------:R2:W5:Y:S04]  /*0230*/  LDG.E R6, desc[UR4][R12.64] ;  /* 0x000000040c067981 */ /* 0x000568000c1e1900 */
[----:B------:R2:W5:Y:S04]  /*0240*/  LDG.E R7, desc[UR4][R18.64+0x4] ;  /* 0x0000040412077981 */ /* 0x000568000c1e1900 */
[----:B------:R2:W5:Y:S01]  /*0250*/  LDG.E R4, desc[UR4][R14.64] ;  /* 0x000000040e047981 */ /* 0x000562000c1e1900 */
[----:B0-----:R-:W-:-:S04]  /*0260*/  FADD R17, R17, R17 ;  /* 0x0000001111117221 */ /* 0x001fc80000000000 */
[----:B------:R-:W0:Y:S01]  /*0270*/  MUFU.RCP R16, R17 ;  /* 0x0000001100107308 */ /* 0x000e220000001000 */
[----:B------:R-:W-:Y:S01]  /*0280*/  BSSY.RECONVERGENT B0, `(.L_x_45) ;  /* 0x000000d000007945 */ /* 0x000fe20003800200 */
[----:B0-----:R-:W-:-:S04]  /*0290*/  FFMA R21, -R17, R16, 1 ;  /* 0x3f80000011157423 */ /* 0x001fc80000000110 */
[----:B------:R-:W-:Y:S01]  /*02a0*/  FFMA R21, R16, R21, R16 ;  /* 0x0000001510157223 */ /* 0x000fe20000000010 */
[----:B---3--:R-:W-:-:S04]  /*02b0*/  FADD R0, R0, -R3 ;  /* 0x8000000300007221 */ /* 0x008fc80000000000 */
[----:B------:R-:W0:Y:S01]  /*02c0*/  FCHK P0, R0, R17 ;  /* 0x0000001100007302 */ /* 0x000e220000000000 */
[----:B-1----:R-:W-:-:S04]  /*02d0*/  FFMA R10, R0, R21, RZ ;  /* 0x00000015000a7223 */ /* 0x002fc800000000ff */
[----:B------:R-:W-:-:S04]  /*02e0*/  FFMA R3, -R17, R10, R0 ;  /* 0x0000000a11037223 */ /* 0x000fc80000000100 */
[----:B------:R-:W-:Y:S01]  /*02f0*/  FFMA R10, R21, R3, R10 ;  /* 0x00000003150a7223 */ /* 0x000fe2000000000a */
[----:B0-2---:R-:W-:Y:S06]  /*0300*/  @!P0 BRA `(.L_x_46) ;  /* 0x0000000000108947 */ /* 0x005fec0003800000 */
[----:B------:R-:W-:Y:S01]  /*0310*/  IMAD.MOV.U32 R3, RZ, RZ, R17 ;  /* 0x000000ffff037224 */ /* 0x000fe200078e0011 */
[----:B------:R-:W-:-:S07]  /*0320*/  MOV R8, 0x340 ;  /* 0x0000034000087802 */ /* 0x000fce0000000f00 */
[----:B-----5:R-:W-:Y:S05]  /*0330*/  CALL.REL.NOINC `($__internal_3_$__cuda_sm3x_div_rn_noftz_f32_slowpath) ;  /* 0x0000000400c47944 */ /* 0x020fea0003c00000 */
[----:B------:R-:W-:-:S07]  /*0340*/  MOV R10, R0 ;  /* 0x00000000000a7202 */ /* 0x000fce0000000f00 */
.L_x_46:
[----:B------:R-:W-:Y:S05]  /*0350*/  BSYNC.RECONVERGENT B0 ;  /* 0x0000000000007941 */ /* 0x000fea0003800200 */
.L_x_45:
[----:B------:R-:W0:Y:S01]  /*0360*/  LDC R3, c[0x0][0x394] ;  /* 0x0000e500ff037b82 */ /* 0x000e220000000800 */
[----:B-----5:R-:W-:Y:S01]  /*0370*/  FADD R0, R6, -R11 ;  /* 0x8000000b06007221 */ /* 0x020fe20000000000 */
[----:B------:R-:W-:Y:S01]  /*0380*/  BSSY.RECONVERGENT B0, `(.L_x_47) ;  /* 0x000000d000007945 */ /* 0x000fe20003800200 */
[----:B0-----:R-:W-:-:S04]  /*0390*/  FADD R3, R3, R3 ;  /* 0x0000000303037221 */ /* 0x001fc80000000000 */
[----:B------:R-:W0:Y:S08]  /*03a0*/  MUFU.RCP R8, R3 ;  /* 0x0000000300087308 */ /* 0x000e300000001000 */
[----:B------:R-:W1:Y:S01]  /*03b0*/  FCHK P0, R0, R3 ;  /* 0x0000000300007302 */ /* 0x000e620000000000 */
[----:B0-----:R-:W-:-:S04]  /*03c0*/  FFMA R13, -R3, R8, 1 ;  /* 0x3f800000030d7423 */ /* 0x001fc80000000108 */
[----:B------:R-:W-:-:S04]  /*03d0*/  FFMA R13, R8, R13, R8 ;  /* 0x0000000d080d7223 */ /* 0x000fc80000000008 */
[----:B------:R-:W-:-:S04]  /*03e0*/  FFMA R6, R0, R13, RZ ;  /* 0x0000000d00067223 */ /* 0x000fc800000000ff */
[----:B------:R-:W-:-:S04]  /*03f0*/  FFMA R11, -R3, R6, R0 ;  /* 0x00000006030b7223 */ /* 0x000fc80000000100 */
[----:B------:R-:W-:Y:S01]  /*0400*/  FFMA R11, R13, R11, R6 ;  /* 0x0000000b0d0b7223 */ /* 0x000fe20000000006 */
[----:B-1----:R-:W-:Y:S06]  /*0410*/  @!P0 BRA `(.L_x_48) ;  /* 0x00000000000c8947 */ /* 0x002fec0003800000 */
[----:B------:R-:W-:-:S07]  /*0420*/  MOV R8, 0x440 ;  /* 0x0000044000087802 */ /* 0x000fce0000000f00 */
[----:B------:R-:W-:Y:S05]  /*0430*/  CALL.REL.NOINC `($__internal_3_$__cuda_sm3x_div_rn_noftz_f32_slowpath) ;  /* 0x0000000400847944 */ /* 0x000fea0003c00000 */
[----:B------:R-:W-:-:S07]  /*0440*/  IMAD.MOV.U32 R11, RZ, RZ, R0 ;  /* 0x000000ffff0b7224 */ /* 0x000fce00078e0000 */
.L_x_48:
[----:B------:R-:W-:Y:S05]  /*0450*/  BSYNC.RECONVERGENT B0 ;  /* 0x0000000000007941 */ /* 0x000fea0003800200 */
.L_x_47:
[----:B------:R-:W0:Y:S02]  /*0460*/  LDC R15, c[0x0][0x38c] ;  /* 0x0000e300ff0f7b82 */ /* 0x000e240000000800 */
[----:B0-----:R-:W-:-:S05]  /*0470*/  VIADD R0, R15, 0x1800000 ;  /* 0x018000000f007836 */ /* 0x001fca0000000000 */
[----:B------:R-:W-:-:S04]  /*0480*/  LOP3.LUT R0, R0, 0x7f800000, RZ, 0xc0, !PT ;  /* 0x7f80000000007812 */ /* 0x000fc800078ec0ff */
[----:B------:R-:W-:-:S13]  /*0490*/  ISETP.GT.U32.AND P0, PT, R0, 0x1ffffff, PT ;  /* 0x01ffffff0000780c */ /* 0x000fda0003f04070 */
[----:B------:R-:W-:Y:S05]  /*04a0*/  @P0 BRA `(.L_x_49) ;  /* 0x0000000000100947 */ /* 0x000fea0003800000 */
[----:B------:R-:W-:-:S07]  /*04b0*/  MOV R6, 0x4d0 ;  /* 0x000004d000067802 */ /* 0x000fce0000000f00 */
[----:B------:R-:W-:Y:S05]  /*04c0*/  CALL.REL.NOINC `($__internal_2_$__cuda_sm20_rcp_rn_f32_slowpath) ;  /* 0x0000000000907944 */ /* 0x000fea0003c00000 */
[----:B------:R-:W-:Y:S01]  /*04d0*/  MOV R6, R8 ;  /* 0x0000000800067202 */ /* 0x000fe20000000f00 */
[----:B------:R-:W-:Y:S06]  /*04e0*/  BRA `(.L_x_50) ;  /* 0x0000000000107947 */ /* 0x000fec0003800000 */
.L_x_49:
[----:B------:R-:W0:Y:S02]  /*04f0*/  MUFU.RCP R6, R15 ;  /* 0x0000000f00067308 */ /* 0x000e240000001000 */
[----:B0-----:R-:W-:-:S04]  /*0500*/  FFMA R0, R6, R15, -1 ;  /* 0xbf80000006007423 */ /* 0x001fc8000000000f */
[----:B------:R-:W-:-:S04]  /*0510*/  FADD.FTZ R13, -R0, -RZ ;  /* 0x800000ff000d7221 */ /* 0x000fc80000010100 */
[----:B------:R-:W-:-:S07]  /*0520*/  FFMA R6, R6, R13, R6 ;  /* 0x0000000d06067223 */ /* 0x000fce0000000006 */
.L_x_50:
[----:B------:R-:W0:Y:S01]  /*0530*/  LDCU UR6, c[0x0][0x390] ;  /* 0x00007200ff0677ac */ /* 0x000e220008000800 */
[----:B------:R-:W-:Y:S01]  /*0540*/  FADD R0, R4, -R9 ;  /* 0x8000000904007221 */ /* 0x000fe20000000000 */
[----:B------:R-:W-:Y:S01]  /*0550*/  FADD R7, R7, -R2 ;  /* 0x8000000207077221 */ /* 0x000fe20000000000 */
[----:B------:R-:W-:Y:S01]  /*0560*/  FMUL R2, R10, R10 ;  /* 0x0000000a0a027220 */ /* 0x000fe20000400000 */
[----:B------:R-:W-:Y:S02]  /*0570*/  BSSY.RECONVERGENT B0, `(.L_x_51) ;  /* 0x0000011000007945 */ /* 0x000fe40003800200 */
[----:B------:R-:W-:Y:S01]  /*0580*/  FMUL R0, R0, R7 ;  /* 0x0000000700007220 */ /* 0x000fe20000400000 */
[----:B0-----:R-:W-:-:S04]  /*0590*/  FMUL R13, R3, UR6 ;  /* 0x00000006030d7c20 */ /* 0x001fc80008400000 */
[----:B------:R-:W0:Y:S08]  /*05a0*/  MUFU.RCP R8, R13 ;  /* 0x0000000d00087308 */ /* 0x000e300000001000 */
[----:B------:R-:W1:Y:S01]  /*05b0*/  FCHK P0, R0, R13 ;  /* 0x0000000d00007302 */ /* 0x000e620000000000 */
[----:B0-----:R-:W-:-:S04]  /*05c0*/  FFMA R3, -R13, R8, 1 ;  /* 0x3f8000000d037423 */ /* 0x001fc80000000108 */
[----:B------:R-:W-:Y:S01]  /*05d0*/  FFMA R7, R8, R3, R8 ;  /* 0x0000000308077223 */ /* 0x000fe20000000008 */
[----:B------:R-:W-:-:S03]  /*05e0*/  FADD R3, R11, R10 ;  /* 0x0000000a0b037221 */ /* 0x000fc60000000000 */
[----:B------:R-:W-:Y:S01]  /*05f0*/  FFMA R4, R0, R7, RZ ;  /* 0x0000000700047223 */ /* 0x000fe200000000ff */
[----:B------:R-:W-:-:S03]  /*0600*/  FFMA R2, R3, R6, -R2 ;  /* 0x0000000603027223 */ /* 0x000fc60000000802 */
[----:B------:R-:W-:-:S04]  /*0610*/  FFMA R8, -R13, R4, R0 ;  /* 0x000000040d087223 */ /* 0x000fc80000000100 */
[----:B------:R-:W-:Y:S01]  /*0620*/  FFMA R3, R7, R8, R4 ;  /* 0x0000000807037223 */ /* 0x000fe20000000004 */
[----:B-1----:R-:W-:Y:S06]  /*0630*/  @!P0 BRA `(.L_x_52) ;  /* 0x0000000000108947 */ /* 0x002fec0003800000 */
[----:B------:R-:W-:Y:S01]  /*0640*/  IMAD.MOV.U32 R3, RZ, RZ, R13 ;  /* 0x000000ffff037224 */ /* 0x000fe200078e000d */
[----:B------:R-:W-:-:S07]  /*0650*/  MOV R8, 0x670 ;  /* 0x0000067000087802 */ /* 0x000fce0000000f00 */
[----:B------:R-:W-:Y:S05]  /*0660*/  CALL.REL.NOINC `($__internal_3_$__cuda_sm3x_div_rn_noftz_f32_slowpath) ;  /* 0x0000000000f87944 */ /* 0x000fea0003c00000 */
[----:B------:R-:W-:-:S07]  /*0670*/  IMAD.MOV.U32 R3, RZ, RZ, R0 ;  /* 0x000000ffff037224 */ /* 0x000fce00078e0000 */
.L_x_52:
[----:B------:R-:W-:Y:S05]  /*0680*/  BSYNC.RECONVERGENT B0 ;  /* 0x0000000000007941 */ /* 0x000fea0003800200 */
.L_x_51:
[----:B------:R-:W0:Y:S01]  /*0690*/  LDC.64 R6, c[0x0][0x3a8] ;  /* 0x0000ea00ff067b82 */ /* 0x000e220000000a00 */
[----:B------:R-:W1:Y:S01]  /*06a0*/  LDCU UR6, c[0x0][0x388] ;  /* 0x00007100ff0677ac */ /* 0x000e620008000800 */
[----:B------:R-:W-:-:S04]  /*06b0*/  FADD R2, R2, -R3 ;  /* 0x8000000302027221 */ /* 0x000fc80000000000 */
[----:B------:R-:W-:-:S04]  /*06c0*/  FFMA R11, -R11, R11, R2 ;  /* 0x0000000b0b0b7223 */ /* 0x000fc80000000102 */
[----:B-1----:R-:W-:Y:S01]  /*06d0*/  FMUL R11, R11, UR6 ;  /* 0x000000060b0b7c20 */ /* 0x002fe20008400000 */
[----:B0-----:R-:W-:-:S05]  /*06e0*/  IMAD.WIDE R2, R5, 0x4, R6 ;  /* 0x0000000405027825 */ /* 0x001fca00078e0206 */
[----:B------:R-:W-:Y:S01]  /*06f0*/  STG.E desc[UR4][R2.64], R11 ;  /* 0x0000000b02007986 */ /* 0x000fe2000c101904 */
[----:B------:R-:W-:Y:S05]  /*0700*/  EXIT ;  /* 0x000000000000794d */ /* 0x000fea0003800000 */
        .weak           $__internal_2_$__cuda_sm20_rcp_rn_f32_slowpath
        .type           $__internal_2_$__cuda_sm20_rcp_rn_f32_slowpath,@function
        .size           $__internal_2_$__cuda_sm20_rcp_rn_f32_slowpath,($__internal_3_$__cuda_sm3x_div_rn_noftz_f32_slowpath - $__internal_2_$__cuda_sm20_rcp_rn_f32_slowpath)
$__internal_2_$__cuda_sm20_rcp_rn_f32_slowpath:
[----:B------:R-:W0:Y:S02]  /*0710*/  LDC R0, c[0x0][0x38c] ;  /* 0x0000e300ff007b82 */ /* 0x000e240000000800 */
[----:B0-----:R-:W-:-:S04]  /*0720*/  SHF.L.U32 R12, R0, 0x1, RZ ;  /* 0x00000001000c7819 */ /* 0x001fc800000006ff */
[----:B------:R-:W-:-:S04]  /*0730*/  SHF.R.U32.HI R8, RZ, 0x18, R12 ;  /* 0x00000018ff087819 */ /* 0x000fc8000001160c */
[----:B------:R-:W-:-:S13]  /*0740*/  ISETP.NE.U32.AND P0, PT, R8, RZ, PT ;  /* 0x000000ff0800720c */ /* 0x000fda0003f05070 */
[----:B------:R-:W-:Y:S05]  /*0750*/  @P0 BRA `(.L_x_53) ;  /* 0x0000000000280947 */ /* 0x000fea0003800000 */
[----:B------:R-:W-:-:S13]  /*0760*/  ISETP.NE.AND P0, PT, R12, RZ, PT ;  /* 0x000000ff0c00720c */ /* 0x000fda0003f05270 */
[----:B------:R2:W3:Y:S01]  /*0770*/  @!P0 MUFU.RCP R8, R0 ;  /* 0x0000000000088308 */ /* 0x0004e20000001000 */
[----:B------:R-:W-:Y:S05]  /*0780*/  @!P0 BRA `(.L_x_54) ;  /* 0x0000000000a48947 */ /* 0x000fea0003800000 */
[----:B------:R-:W-:-:S04]  /*0790*/  FFMA R12, R0, 1.84467440737095516160e+19, RZ ;  /* 0x5f800000000c7823 */ /* 0x000fc800000000ff */
[----:B------:R-:W2:Y:S02]  /*07a0*/  MUFU.RCP R13, R12 ;  /* 0x0000000c000d7308 */ /* 0x000ea40000001000 */
[----:B--2---:R-:W-:-:S04]  /*07b0*/  FFMA R0, R12, R13, -1 ;  /* 0xbf8000000c007423 */ /* 0x004fc8000000000d */
[----:B------:R-:W-:-:S04]  /*07c0*/  FADD.FTZ R0, -R0, -RZ ;  /* 0x800000ff00007221 */ /* 0x000fc80000010100 */
[----:B------:R-:W-:-:S04]  /*07d0*/  FFMA R0, R13, R0, R13 ;  /* 0x000000000d007223 */ /* 0x000fc8000000000d */
[----:B---3--:R-:W-:Y:S01]  /*07e0*/  FFMA R8, R0, 1.84467440737095516160e+19, RZ ;  /* 0x5f80000000087823 */ /* 0x008fe200000000ff */
[----:B------:R-:W-:Y:S06]  /*07f0*/  BRA `(.L_x_54) ;  /* 0x0000000000887947 */ /* 0x000fec0003800000 */
.L_x_53:
[----:B------:R-:W-:-:S05]  /*0800*/  VIADD R12, R8, 0xffffff03 ;  /* 0xffffff03080c7836 */ /* 0x000fca0000000000 */
[----:B------:R-:W-:-:S13]  /*0810*/  ISETP.GT.U32.AND P0, PT, R12, 0x1, PT ;  /* 0x000000010c00780c */ /* 0x000fda0003f04070 */
[----:B------:R-:W-:Y:S05]  /*0820*/  @P0 BRA `(.L_x_55) ;  /* 0x0000000000780947 */ /* 0x000fea0003800000 */
[----:B------:R-:W-:Y:S01]  /*0830*/  LOP3.LUT R13, R0, 0x7fffff, RZ, 0xc0, !PT ;  /* 0x007fffff000d7812 */ /* 0x000fe200078ec0ff */
[----:B------:R-:W-:Y:S02]  /*0840*/  IMAD.MOV.U32 R17, RZ, RZ, 0x3 ;  /* 0x00000003ff117424 */ /* 0x000fe400078e00ff */
[----:B------:R-:W-:Y:S01]  /*0850*/  VIADD R8, R8, 0xffffff04 ;  /* 0xffffff0408087836 */ /* 0x000fe20000000000 */
[----:B------:R-:W-:Y:S02]  /*0860*/  LOP3.LUT R13, R13, 0x3f800000, RZ, 0xfc, !PT ;  /* 0x3f8000000d0d7812 */ /* 0x000fe400078efcff */
[----:B------:R-:W-:Y:S02]  /*0870*/  SHF.L.U32 R18, R17, R12, RZ ;  /* 0x0000000c11127219 */ /* 0x000fe400000006ff */
[----:B------:R-:W0:Y:S02]  /*0880*/  MUFU.RCP R14, R13 ;  /* 0x0000000d000e7308 */ /* 0x000e240000001000 */
[----:B0-----:R-:W-:-:S04]  /*0890*/  FFMA R15, R13, R14, -1 ;  /* 0xbf8000000d0f7423 */ /* 0x001fc8000000000e */
[----:B------:R-:W-:-:S04]  /*08a0*/  FADD.FTZ R15, -R15, -RZ ;  /* 0x800000ff0f0f7221 */ /* 0x000fc80000010100 */
[CCC-:B------:R-:W-:Y:S01]  /*08b0*/  FFMA.RM R16, R14.reuse, R15.reuse, R14.reuse ;  /* 0x0000000f0e107223 */ /* 0x1c0fe2000000400e */
[----:B------:R-:W-:-:S04]  /*08c0*/  FFMA.RP R15, R14, R15, R14 ;  /* 0x0000000f0e0f7223 */ /* 0x000fc8000000800e */
[C---:B------:R-:W-:Y:S02]  /*08d0*/  LOP3.LUT R14, R16.reuse, 0x7fffff, RZ, 0xc0, !PT ;  /* 0x007fffff100e7812 */ /* 0x040fe400078ec0ff */
[----:B------:R-:W-:Y:S02]  /*08e0*/  FSETP.NEU.FTZ.AND P0, PT, R16, R15, PT ;  /* 0x0000000f1000720b */ /* 0x000fe40003f1d000 */
[----:B------:R-:W-:Y:S02]  /*08f0*/  LOP3.LUT R15, R14, 0x800000, RZ, 0xfc, !PT ;  /* 0x008000000e0f7812 */ /* 0x000fe400078efcff */
[----:B------:R-:W-:Y:S02]  /*0900*/  SEL R14, RZ, 0xffffffff, !P0 ;  /* 0xffffffffff0e7807 */ /* 0x000fe40004000000 */
[----:B------:R-:W-:Y:S02]  /*0910*/  LOP3.LUT R13, R18, R15, RZ, 0xc0, !PT ;  /* 0x0000000f120d7212 */ /* 0x000fe400078ec0ff */
[----:B------:R-:W-:-:S02]  /*0920*/  IADD3 R14, PT, PT, -R14, RZ, RZ ;  /* 0x000000ff0e0e7210 */ /* 0x000fc40007ffe1ff */
[-C--:B------:R-:W-:Y:S02]  /*0930*/  SHF.R.U32.HI R13, RZ, R12.reuse, R13 ;  /* 0x0000000cff0d7219 */ /* 0x080fe4000001160d */
[--C-:B------:R-:W-:Y:S02]  /*0940*/  LOP3.LUT P1, RZ, R14, R12, R15.reuse, 0xf8, !PT ;  /* 0x0000000c0eff7212 */ /* 0x100fe4000782f80f */
[C---:B------:R-:W-:Y:S02]  /*0950*/  LOP3.LUT P0, RZ, R13.reuse, 0x1, RZ, 0xc0, !PT ;  /* 0x000000010dff7812 */ /* 0x040fe4000780c0ff */
[----:B------:R-:W-:Y:S02]  /*0960*/  LOP3.LUT P2, RZ, R13, 0x2, RZ, 0xc0, !PT ;  /* 0x000000020dff7812 */ /* 0x000fe4000784c0ff */
[----:B------:R-:W-:Y:S02]  /*0970*/  SHF.R.U32.HI R15, RZ, R8, R15 ;  /* 0x00000008ff0f7219 */ /* 0x000fe4000001160f */
[----:B------:R-:W-:-:S02]  /*0980*/  PLOP3.LUT P0, PT, P0, P1, P2, 0xe0, 0x0 ;  /* 0x000000000000781c */ /* 0x000fc40000703c20 */
[----:B------:R-:W-:Y:S02]  /*0990*/  LOP3.LUT P1, RZ, R0, 0x7fffff, RZ, 0xc0, !PT ;  /* 0x007fffff00ff7812 */ /* 0x000fe4000782c0ff */
[----:B------:R-:W-:-:S05]  /*09a0*/  SEL R12, RZ, 0x1, !P0 ;  /* 0x00000001ff0c7807 */ /* 0x000fca0004000000 */
[----:B------:R-:W-:-:S05]  /*09b0*/  IMAD.MOV R12, RZ, RZ, -R12 ;  /* 0x000000ffff0c7224 */ /* 0x000fca00078e0a0c */
[----:B------:R-:W-:-:S13]  /*09c0*/  ISETP.GE.AND P0, PT, R12, RZ, PT ;  /* 0x000000ff0c00720c */ /* 0x000fda0003f06270 */
[----:B------:R-:W-:-:S05]  /*09d0*/  @!P0 IADD3 R15, PT, PT, R15, 0x1, RZ ;  /* 0x000000010f0f8810 */ /* 0x000fca0007ffe0ff */
[----:B------:R-:W-:-:S05]  /*09e0*/  @!P1 IMAD.SHL.U32 R15, R15, 0x2, RZ ;  /* 0x000000020f0f9824 */ /* 0x000fca00078e00ff */
[----:B------:R-:W-:Y:S01]  /*09f0*/  LOP3.LUT R8, R15, 0x80000000, R0, 0xf8, !PT ;  /* 0x800000000f087812 */ /* 0x000fe200078ef800 */
[----:B------:R-:W-:Y:S06]  /*0a00*/  BRA `(.L_x_54) ;  /* 0x0000000000047947 */ /* 0x000fec0003800000 */
.L_x_55:
[----:B------:R0:W1:Y:S02]  /*0a10*/  MUFU.RCP R8, R0 ;  /* 0x0000000000087308 */ /* 0x0000640000001000 */
.L_x_54:
[----:B------:R-:W-:Y:S02]  /*0a20*/  HFMA2 R13, -RZ, RZ, 0, 0 ;  /* 0x00000000ff0d7431 */ /* 0x000fe400000001ff */
[----:B------:R-:W-:-:S04]  /*0a30*/  IMAD.MOV.U32 R12, RZ, RZ, R6 ;  /* 0x000000ffff0c7224 */ /* 0x000fc800078e0006 */
[----:B0123--:R-:W-:Y:S05]  /*0a40*/  RET.REL.NODEC R12 `(_Z8computeBiiffffPfS_S_) ;  /* 0xfffffff40c6c7950 */ /* 0x00ffea0003c3ffff */
        .weak           $__internal_3_$__cuda_sm3x_div_rn_noftz_f32_slowpath
        .type           $__internal_3_$__cuda_sm3x_div_rn_noftz_f32_slowpath,@function
        .size           $__internal_3_$__cuda_sm3x_div_rn_noftz_f32_slowpath,(.L_x_133 - $__internal_3_$__cuda_sm3x_div_rn_noftz_f32_slowpath)
$__internal_3_$__cuda_sm3x_div_rn_noftz_f32_slowpath:
[----:B------:R-:W-:Y:S01]  /*0a50*/  SHF.R.U32.HI R12, RZ, 0x17, R3 ;  /* 0x00000017ff0c7819 */ /* 0x000fe20000011603 */
[----:B------:R-:W-:Y:S01]  /*0a60*/  BSSY.RECONVERGENT B1, `(.L_x_56) ;  /* 0x0000063000017945 */ /* 0x000fe20003800200 */
[----:B------:R-:W-:Y:S02]  /*0a70*/  SHF.R.U32.HI R13, RZ, 0x17, R0 ;  /* 0x00000017ff0d7819 */ /* 0x000fe40000011600 */
[----:B------:R-:W-:Y:S02]  /*0a80*/  LOP3.LUT R12, R12, 0xff, RZ, 0xc0, !PT ;  /* 0x000000ff0c0c7812 */ /* 0x000fe400078ec0ff */
[----:B------:R-:W-:Y:S02]  /*0a90*/  LOP3.LUT R17, R13, 0xff, RZ, 0xc0, !PT ;  /* 0x000000ff0d117812 */ /* 0x000fe400078ec0ff */
[----:B------:R-:W-:Y:S01]  /*0aa0*/  MOV R15, R3 ;  /* 0x00000003000f7202 */ /* 0x000fe20000000f00 */
[----:B------:R-:W-:Y:S02]  /*0ab0*/  VIADD R16, R12, 0xffffffff ;  /* 0xffffffff0c107836 */ /* 0x000fe40000000000 */
[----:B------:R-:W-:-:S03]  /*0ac0*/  VIADD R14, R17, 0xffffffff ;  /* 0xffffffff110e7836 */ /* 0x000fc60000000000 */
[----:B------:R-:W-:-:S04]  /*0ad0*/  ISETP.GT.U32.AND P0, PT, R16, 0xfd, PT ;  /* 0x000000fd1000780c */ /* 0x000fc80003f04070 */
[----:B------:R-:W-:-:S13]  /*0ae0*/  ISETP.GT.U32.OR P0, PT, R14, 0xfd, P0 ;  /* 0x000000fd0e00780c */ /* 0x000fda0000704470 */
[----:B------:R-:W-:Y:S01]  /*0af0*/  @!P0 IMAD.MOV.U32 R13, RZ, RZ, RZ ;  /* 0x000000ffff0d8224 */ /* 0x000fe200078e00ff */
        /* <DEDUP_REMOVED lines=24> */
.L_x_57:
[----:B------:R-:W-:Y:S01]  /*0c80*/  LEA R14, R12, 0xc0800000, 0x17 ;  /* 0xc08000000c0e7811 */ /* 0x000fe200078eb8ff */
[----:B------:R-:W-:Y:S01]  /*0c90*/  BSSY.RECONVERGENT B2, `(.L_x_62) ;  /* 0x0000036000027945 */ /* 0x000fe20003800200 */
[----:B------:R-:W-:-:S03]  /*0ca0*/  IADD3 R17, PT, PT, R17, -0x7f, RZ ;  /* 0xffffff8111117810 */ /* 0x000fc60007ffe0ff */
[----:B------:R-:W-:Y:S02]  /*0cb0*/  IMAD.IADD R16, R15, 0x1, -R14 ;  /* 0x000000010f107824 */ /* 0x000fe400078e0a0e */
[C---:B------:R-:W-:Y:S02]  /*0cc0*/  IMAD R0, R17.reuse, -0x800000, R0 ;  /* 0xff80000011007824 */ /* 0x040fe400078e0200 */
[----:B------:R0:W1:Y:S01]  /*0cd0*/  MUFU.RCP R15, R16 ;  /* 0x00000010000f7308 */ /* 0x0000620000001000 */
[----:B------:R-:W-:Y:S01]  /*0ce0*/  FADD.FTZ R19, -R16, -RZ ;  /* 0x800000ff10137221 */ /* 0x000fe20000010100 */
[----:B0-----:R-:W-:-:S05]  /*0cf0*/  IADD3 R16, PT, PT, R17, 0x7f, -R12 ;  /* 0x0000007f11107810 */ /* 0x001fca0007ffe80c */
[----:B------:R-:W-:Y:S02]  /*0d00*/  IMAD.IADD R13, R16, 0x1, R13 ;  /* 0x00000001100d7824 */ /* 0x000fe400078e020d */
[----:B-1----:R-:W-:-:S04]  /*0d10*/  FFMA R14, R15, R19, 1 ;  /* 0x3f8000000f0e7423 */ /* 0x002fc80000000013 */
[----:B------:R-:W-:-:S04]  /*0d20*/  FFMA R15, R15, R14, R15 ;  /* 0x0000000e0f0f7223 */ /* 0x000fc8000000000f */
[----:B------:R-:W-:-:S04]  /*0d30*/  FFMA R14, R0, R15, RZ ;  /* 0x0000000f000e7223 */ /* 0x000fc800000000ff */
[----:B------:R-:W-:-:S04]  /*0d40*/  FFMA R18, R19, R14, R0 ;  /* 0x0000000e13127223 */ /* 0x000fc80000000000 */
[----:B------:R-:W-:-:S04]  /*0d50*/  FFMA R14, R15, R18, R14 ;  /* 0x000000120f0e7223 */ /* 0x000fc8000000000e */
[----:B------:R-:W-:-:S04]  /*0d60*/  FFMA R19, R19, R14, R0 ;  /* 0x0000000e13137223 */ /* 0x000fc80000000000 */
[----:B------:R-:W-:-:S05]  /*0d70*/  FFMA R0, R15, R19, R14 ;  /* 0x000000130f007223 */ /* 0x000fca000000000e */
[----:B------:R-:W-:-:S04]  /*0d80*/  SHF.R.U32.HI R12, RZ, 0x17, R0 ;  /* 0x00000017ff0c7819 */ /* 0x000fc80000011600 */
[----:B------:R-:W-:-:S05]  /*0d90*/  LOP3.LUT R12, R12, 0xff, RZ, 0xc0, !PT ;  /* 0x000000ff0c0c7812 */ /* 0x000fca00078ec0ff */
[----:B------:R-:W-:-:S05]  /*0da0*/  IMAD.IADD R16, R12, 0x1, R13 ;  /* 0x000000010c107824 */ /* 0x000fca00078e020d */
        /* <DEDUP_REMOVED lines=11> */
[C---:B------:R-:W-:Y:S02]  /*0e60*/  ISETP.NE.AND P2, PT, R16.reuse, RZ, PT ;  /* 0x000000ff1000720c */ /* 0x040fe40003f45270 */
[----:B------:R-:W-:Y:S02]  /*0e70*/  ISETP.NE.AND P1, PT, R16, RZ, PT ;  /* 0x000000ff1000720c */ /* 0x000fe40003f25270 */
[----:B------:R-:W-:Y:S01]  /*0e80*/  LOP3.LUT R13, R12, 0x7fffff, RZ, 0xc0, !PT ;  /* 0x007fffff0c0d7812 */ /* 0x000fe200078ec0ff */
[CCC-:B------:R-:W-:Y:S01]  /*0e90*/  FFMA.RP R12, R15.reuse, R19.reuse, R14.reuse ;  /* 0x000000130f0c7223 */ /* 0x1c0fe2000000800e */
[----:B------:R-:W-:Y:S01]  /*0ea0*/  FFMA.RM R15, R15, R19, R14 ;  /* 0x000000130f0f7223 */ /* 0x000fe2000000400e */
[C---:B------:R-:W-:Y:S01]  /*0eb0*/  VIADD R14, R16.reuse, 0x20 ;  /* 0x00000020100e7836 */ /* 0x040fe20000000000 */
[----:B------:R-:W-:Y:S02]  /*0ec0*/  LOP3.LUT R13, R13, 0x800000, RZ, 0xfc, !PT ;  /* 0x008000000d0d7812 */ /* 0x000fe400078efcff */
[----:B------:R-:W-:-:S02]  /*0ed0*/  IADD3 R16, PT, PT, -R16, RZ, RZ ;  /* 0x000000ff10107210 */ /* 0x000fc40007ffe1ff */
[----:B------:R-:W-:Y:S02]  /*0ee0*/  SHF.L.U32 R14, R13, R14, RZ ;  /* 0x0000000e0d0e7219 */ /* 0x000fe400000006ff */
[----:B------:R-:W-:Y:S02]  /*0ef0*/  FSETP.NEU.FTZ.AND P0, PT, R12, R15, PT ;  /* 0x0000000f0c00720b */ /* 0x000fe40003f1d000 */
[----:B------:R-:W-:Y:S02]  /*0f00*/  SEL R12, R16, RZ, P2 ;  /* 0x000000ff100c7207 */ /* 0x000fe40001000000 */
[----:B------:R-:W-:Y:S02]  /*0f10*/  ISETP.NE.AND P1, PT, R14, RZ, P1 ;  /* 0x000000ff0e00720c */ /* 0x000fe40000f25270 */
[----:B------:R-:W-:Y:S02]  /*0f20*/  SHF.R.U32.HI R12, RZ, R12, R13 ;  /* 0x0000000cff0c7219 */ /* 0x000fe4000001160d */
[----:B------:R-:W-:-:S02]  /*0f30*/  PLOP3.LUT P0, PT, P0, P1, PT, 0xf8, 0x8f ;  /* 0x00000000008f781c */ /* 0x000fc40000703f70 */
[----:B------:R-:W-:Y:S02]  /*0f40*/  SHF.R.U32.HI R14, RZ, 0x1, R12 ;  /* 0x00000001ff0e7819 */ /* 0x000fe4000001160c */
[----:B------:R-:W-:-:S04]  /*0f50*/  SEL R13, RZ, 0x1, !P0 ;  /* 0x00000001ff0d7807 */ /* 0x000fc80004000000 */
[----:B------:R-:W-:-:S04]  /*0f60*/  LOP3.LUT R13, R13, 0x1, R14, 0xf8, !PT ;  /* 0x000000010d0d7812 */ /* 0x000fc800078ef80e */
[----:B------:R-:W-:-:S05]  /*0f70*/  LOP3.LUT R13, R13, R12, RZ, 0xc0, !PT ;  /* 0x0000000c0d0d7212 */ /* 0x000fca00078ec0ff */
[----:B------:R-:W-:-:S05]  /*0f80*/  IMAD.IADD R13, R14, 0x1, R13 ;  /* 0x000000010e0d7824 */ /* 0x000fca00078e020d */
[----:B------:R-:W-:Y:S01]  /*0f90*/  LOP3.LUT R0, R13, R0, RZ, 0xfc, !PT ;  /* 0x000000000d007212 */ /* 0x000fe200078efcff */
[----:B------:R-:W-:Y:S06]  /*0fa0*/  BRA `(.L_x_65) ;  /* 0x0000000000107947 */ /* 0x000fec0003800000 */
.L_x_64:
[----:B------:R-:W-:-:S04]  /*0fb0*/  LOP3.LUT R0, R0, 0x80000000, RZ, 0xc0, !PT ;  /* 0x8000000000007812 */ /* 0x000fc800078ec0ff */
[----:B------:R-:W-:Y:S01]  /*0fc0*/  LOP3.LUT R0, R0, 0x7f800000, RZ, 0xfc, !PT ;  /* 0x7f80000000007812 */ /* 0x000fe200078efcff */
[----:B------:R-:W-:Y:S06]  /*0fd0*/  BRA `(.L_x_65) ;  /* 0x0000000000047947 */ /* 0x000fec0003800000 */
.L_x_63:
[----:B------:R-:W-:-:S07]  /*0fe0*/  LEA R0, R13, R0, 0x17 ;  /* 0x000000000d007211 */ /* 0x000fce00078eb8ff */
.L_x_65:
[----:B------:R-:W-:Y:S05]  /*0ff0*/  BSYNC.RECONVERGENT B2 ;  /* 0x0000000000027941 */ /* 0x000fea0003800200 */
.L_x_62:
[----:B------:R-:W-:Y:S05]  /*1000*/  BRA `(.L_x_66) ;  /* 0x0000000000207947 */ /* 0x000fea0003800000 */
.L_x_61:
[----:B------:R-:W-:-:S04]  /*1010*/  LOP3.LUT R0, R15, 0x80000000, R0, 0x48, !PT ;  /* 0x800000000f007812 */ /* 0x000fc800078e4800 */
[----:B------:R-:W-:Y:S01]  /*1020*/  LOP3.LUT R0, R0, 0x7f800000, RZ, 0xfc, !PT ;  /* 0x7f80000000007812 */ /* 0x000fe200078efcff */
[----:B------:R-:W-:Y:S06]  /*1030*/  BRA `(.L_x_66) ;  /* 0x0000000000147947 */ /* 0x000fec0003800000 */
.L_x_60:
[----:B------:R-:W-:Y:S01]  /*1040*/  LOP3.LUT R0, R15, 0x80000000, R0, 0x48, !PT ;  /* 0x800000000f007812 */ /* 0x000fe200078e4800 */
[----:B------:R-:W-:Y:S06]  /*1050*/  BRA `(.L_x_66) ;  /* 0x00000000000c7947 */ /* 0x000fec0003800000 */
.L_x_59:
[----:B------:R-:W0:Y:S01]  /*1060*/  MUFU.RSQ R0, -QNAN ;  /* 0xffc0000000007908 */ /* 0x000e220000001400 */
[----:B------:R-:W-:Y:S05]  /*1070*/  BRA `(.L_x_66) ;  /* 0x0000000000047947 */ /* 0x000fea0003800000 */
.L_x_58:
[----:B------:R-:W-:-:S07]  /*1080*/  FADD.FTZ R0, R0, R3 ;  /* 0x0000000300007221 */ /* 0x000fce0000010000 */
.L_x_66:
[----:B------:R-:W-:Y:S05]  /*1090*/  BSYNC.RECONVERGENT B1 ;  /* 0x0000000000017941 */ /* 0x000fea0003800200 */
.L_x_56:
[----:B------:R-:W-:Y:S02]  /*10a0*/  HFMA2 R13, -RZ, RZ, 0, 0 ;  /* 0x00000000ff0d7431 */ /* 0x000fe400000001ff */
[----:B------:R-:W-:-:S04]  /*10b0*/  IMAD.MOV.U32 R12, RZ, RZ, R8 ;  /* 0x000000ffff0c7224 */ /* 0x000fc800078e0008 */
[----:B0-----:R-:W-:Y:S05]  /*10c0*/  RET.REL.NODEC R12 `(_Z8computeBiiffffPfS_S_) ;  /* 0xffffffec0ccc7950 */ /* 0x001fea0003c3ffff */
.L_x_67:
        /* <DEDUP_REMOVED lines=11> */
.L_x_133:


//--------------------- .text._Z7updatePiiiiffPfS_ --------------------------
	.section	.text._Z7updatePiiiiffPfS_,"ax",@progbits
	.align	128
        .global         _Z7updatePiiiiffPfS_
        .type           _Z7updatePiiiiffPfS_,@function
        .size           _Z7updatePiiiiffPfS_,(.L_x_134 - _Z7updatePiiiiffPfS_)
        .other          _Z7updatePiiiiffPfS_,@"STO_CUDA_ENTRY STV_DEFAULT"
_Z7updatePiiiiffPfS_:
.text._Z7updatePiiiiffPfS_:
        /* <DEDUP_REMOVED lines=8> */
[----:B0-----:R-:W-:-:S05]  /*0080*/  IMAD R6, R3, UR5, R6 ;  /* 0x0000000503067c24 */ /* 0x001fca000f8e0206 */
[----:B--2---:R-:W-:Y:S01]  /*0090*/  ISETP.GE.AND P0, PT, R6, R13, PT ;  /* 0x0000000d0600720c */ /* 0x004fe20003f06270 */
[----:B-1----:R-:W-:-:S05]  /*00a0*/  IMAD R7, R0, UR4, R7 ;  /* 0x0000000400077c24 */ /* 0x002fca000f8e0207 */
[----:B------:R-:W-:-:S13]  /*00b0*/  ISETP.GE.OR P0, PT, R7, R12, P0 ;  /* 0x0000000c0700720c */ /* 0x000fda0000706670 */
[----:B------:R-:W-:Y:S05]  /*00c0*/  @P0 EXIT ;  /* 0x000000000000094d */ /* 0x000fea0003800000 */
[----:B------:R-:W0:Y:S01]  /*00d0*/  LDC.64 R4, c[0x0][0x398] ;  /* 0x0000e600ff047b82 */ /* 0x000e220000000a00 */
[----:B------:R-:W1:Y:S01]  /*00e0*/  LDCU.64 UR8, c[0x0][0x358] ;  /* 0x00006b00ff0877ac */ /* 0x000e620008000a00 */
[----:B------:R-:W-:-:S06]  /*00f0*/  IMAD R19, R6, R12, R7 ;  /* 0x0000000c06137224 */ /* 0x000fcc00078e0207 */
[----:B------:R-:W2:Y:S01]  /*0100*/  S2UR UR5, SR_CgaCtaId ;  /* 0x00000000000579c3 */ /* 0x000ea20000008800 */
[----:B------:R-:W-:Y:S01]  /*0110*/  ISETP.NE.AND P0, PT, R6, RZ, PT ;  /* 0x000000ff0600720c */ /* 0x000fe20003f05270 */
[----:B------:R-:W-:-:S06]  /*0120*/  VIADD R2, R12, 0xffffffff ;  /* 0xffffffff0c027836 */ /* 0x000fcc0000000000 */
[----:B------:R-:W3:Y:S01]  /*0130*/  LDC R18, c[0x0][0x380] ;  /* 0x0000e000ff127b82 */ /* 0x000ee20000000800 */
[----:B0-----:R-:W-:-:S05]  /*0140*/  IMAD.WIDE R4, R19, 0x4, R4 ;  /* 0x0000000413047825 */ /* 0x001fca00078e0204 */
[----:B-1----:R-:W4:Y:S01]  /*0150*/  LDG.E R0, desc[UR8][R4.64] ;  /* 0x0000000804007981 */ /* 0x002f22000c1e1900 */
[----:B------:R-:W-:Y:S01]  /*0160*/  ISETP.GT.AND P0, PT, R7, RZ, P0 ;  /* 0x000000ff0700720c */ /* 0x000fe20000704270 */
[----:B------:R-:W-:Y:S01]  /*0170*/  VIADD R13, R13, 0xffffffff ;  /* 0xffffffff0d0d7836 */ /* 0x000fe20000000000 */
[----:B------:R-:W-:Y:S02]  /*0180*/  UMOV UR4, 0x400 ;  /* 0x0000040000047882 */ /* 0x000fe40000000000 */
[----:B------:R-:W-:Y:S01]  /*0190*/  ISETP.LT.AND P0, PT, R7, R2, P0 ;  /* 0x000000020700720c */ /* 0x000fe20000701270 */
[----:B--2---:R-:W-:Y:S01]  /*01a0*/  ULEA UR4, UR5, UR4, 0x18 ;  /* 0x0000000405047291 */ /* 0x004fe2000f8ec0ff */
[----:B------:R-:W0:Y:S02]  /*01b0*/  LDCU UR5, c[0x0][0x384] ;  /* 0x00007080ff0577ac */ /* 0x000e240008000800 */
[----:B------:R-:W-:-:S03]  /*01c0*/  ISETP.LT.U32.AND P0, PT, R6, R13, P0 ;  /* 0x0000000d0600720c */ /* 0x000fc60000701070 */
[----:B------:R-:W-:-:S04]  /*01d0*/  LEA R11, R19, UR4, 0x2 ;  /* 0x00000004130b7c11 */ /* 0x000fc8000f8e10ff */
[----:B---3--:R-:W-:-:S06]  /*01e0*/  LEA R9, R18, R11, 0x2 ;  /* 0x0000000b12097211 */ /* 0x008fcc00078e10ff */
[----:B------:R-:W1:Y:S08]  /*01f0*/  @P0 LDC.64 R16, c[0x0][0x3a0] ;  /* 0x0000e800ff100b82 */ /* 0x000e700000000a00 */
[----:B------:R-:W2:Y:S01]  /*0200*/  @P0 LDC.64 R14, c[0x0][0x390] ;  /* 0x0000e400ff0e0b82 */ /* 0x000ea20000000a00 */
[----:B-1----:R-:W-:Y:S01]  /*0210*/  @P0 IMAD.WIDE R16, R19, 0x4, R16 ;  /* 0x0000000413100825 */ /* 0x002fe200078e0210 */
[----:B----4-:R1:W-:Y:S04]  /*0220*/  STS [R11], R0 ;  /* 0x000000000b007388 */ /* 0x0103e80000000800 */
[----:B------:R1:W-:Y:S02]  /*0230*/  STS [R9], R0 ;  /* 0x0000000009007388 */ /* 0x0003e40000000800 */
[----:B------:R-:W-:Y:S06]  /*0240*/  BAR.SYNC.DEFER_BLOCKING 0x0 ;  /* 0x0000000000007b1d */ /* 0x000fec0000010000 */
[----:B------:R-:W2:Y:S01]  /*0250*/  @P0 LDG.E R17, desc[UR8][R16.64] ;  /* 0x0000000810110981 */ /* 0x000ea2000c1e1900 */
[----:B0-----:R-:W-:Y:S01]  /*0260*/  UISETP.GE.AND UP0, UPT, UR5, 0x1, UPT ;  /* 0x000000010500788c */ /* 0x001fe2000bf06270 */
[----:B------:R-:W-:-:S02]  /*0270*/  IMAD.MOV.U32 R8, RZ, RZ, RZ ;  /* 0x000000ffff087224 */ /* 0x000fc400078e00ff */
[----:B------:R-:W-:Y:S02]  /*0280*/  IMAD.MOV.U32 R3, RZ, RZ, RZ ;  /* 0x000000ffff037224 */ /* 0x000fe400078e00ff */
[----:B--2---:R-:W-:Y:S01]  /*0290*/  @P0 FMUL R10, R17, R14 ;  /* 0x0000000e110a0220 */ /* 0x004fe20000400000 */
[----:B------:R-:W-:-:S03]  /*02a0*/  @P0 FADD R14, R14, R15 ;  /* 0x0000000f0e0e0221 */ /* 0x000fc60000000000 */
[----:B------:R-:W-:Y:S01]  /*02b0*/  @P0 FMUL R8, R10, R15 ;  /* 0x0000000f0a080220 */ /* 0x000fe20000400000 */
[----:B------:R-:W-:Y:S01]  /*02c0*/  @P0 FADD R3, R14, R14 ;  /* 0x0000000e0e030221 */ /* 0x000fe20000000000 */
[----:B-1----:R-:W-:Y:S06]  /*02d0*/  BRA.U !UP0, `(.L_x_68) ;  /* 0x0000000d08d47547 */ /* 0x002fec000b800000 */
[----:B------:R-:W-:Y:S01]  /*02e0*/  UISETP.GE.U32.AND UP0, UPT, UR5, 0x4, UPT ;  /* 0x000000040500788c */ /* 0x000fe2000bf06070 */
[C---:B------:R-:W-:Y:S01]  /*02f0*/  IADD3 R14, PT, PT, -R12.reuse, R19, R18 ;  /* 0x000000130c0e7210 */ /* 0x040fe20007ffe112 */
[----:B------:R-:W-:Y:S01]  /*0300*/  ULOP3.LUT UR6, UR5, 0x3, URZ, 0xc0, !UPT ;  /* 0x0000000305067892 */ /* 0x000fe2000f8ec0ff */
[C---:B------:R-:W-:Y:S01]  /*0310*/  LEA R10, R12.reuse, R9, 0x2 ;  /* 0x000000090c0a7211 */ /* 0x040fe200078e10ff */
[----:B------:R-:W-:Y:S01]  /*0320*/  IMAD R12, R12, 0x4, R11 ;  /* 0x000000040c0c7824 */ /* 0x000fe200078e020b */
[----:B------:R-:W-:-:S04]  /*0330*/  LEA R14, R14, UR4, 0x2 ;  /* 0x000000040e0e7c11 */ /* 0x000fc8000f8e10ff */
[----:B------:R-:W-:Y:S05]  /*0340*/  BRA.U !UP0, `(.L_x_69) ;  /* 0x0000000908e87547 */ /* 0x000fea000b800000 */
[----:B------:R-:W-:Y:S01]  /*0350*/  ULOP3.LUT UR4, UR5, 0x7ffffffc, URZ, 0xc0, !UPT ;  /* 0x7ffffffc05047892 */ /* 0x000fe2000f8ec0ff */
[----:B------:R-:W0:Y:S03]  /*0360*/  LDCU.64 UR10, c[0x0][0x390] ;  /* 0x00007200ff0a77ac */ /* 0x000e260008000a00 */
[----:B------:R-:W-:-:S12]  /*0370*/  UIADD3 UR4, UPT, UPT, -UR4, URZ, URZ ;  /* 0x000000ff04047290 */ /* 0x000fd8000fffe1ff */
.L_x_86:
[----:B-1----:R-:W1:Y:S01]  /*0380*/  LDS R0, [R11] ;  /* 0x000000000b007984 */ /* 0x002e620000000800 */
[----:B------:R-:W-:Y:S01]  /*0390*/  UIADD3 UR4, UPT, UPT, UR4, 0x4, URZ ;  /* 0x0000000404047890 */ /* 0x000fe2000fffe0ff */
[----:B------:R-:W-:Y:S03]  /*03a0*/  BSSY.RECONVERGENT B0, `(.L_x_70) ;  /* 0x000001c000007945 */ /* 0x000fe60003800200 */
[----:B------:R-:W-:Y:S01]  /*03b0*/  UISETP.NE.AND UP0, UPT, UR4, URZ, UPT ;  /* 0x000000ff0400728c */ /* 0x000fe2000bf05270 */
[----:B-1----:R1:W-:Y:S01]  /*03c0*/  STS [R9], R0 ;  /* 0x0000000009007388 */ /* 0x0023e20000000800 */
[----:B------:R-:W-:Y:S06]  /*03d0*/  BAR.SYNC.DEFER_BLOCKING 0x0 ;  /* 0x0000000000007b1d */ /* 0x000fec0000010000 */
[----:B------:R-:W-:Y:S05]  /*03e0*/  @!P0 BRA `(.L_x_71) ;  /* 0x00000000005c8947 */ /* 0x000fea0003800000 */
[----:B------:R-:W-:Y:S01]  /*03f0*/  LDS R16, [R10] ;  /* 0x000000000a107984 */ /* 0x000fe20000000800 */
[----:B------:R-:W2:Y:S01]  /*0400*/  MUFU.RCP R18, R3 ;  /* 0x0000000300127308 */ /* 0x000ea20000001000 */
[----:B------:R-:W-:Y:S02]  /*0410*/  BSSY.RECONVERGENT B1, `(.L_x_72) ;  /* 0x0000013000017945 */ /* 0x000fe40003800200 */
[----:B------:R-:W3:Y:S04]  /*0420*/  LDS R17, [R14] ;  /* 0x000000000e117984 */ /* 0x000ee80000000800 */
[----:B-1----:R-:W-:Y:S04]  /*0430*/  LDS R0, [R9+0x4] ;  /* 0x0000040009007984 */ /* 0x002fe80000000800 */
[----:B------:R-:W1:Y:S01]  /*0440*/  LDS R15, [R9+-0x4] ;  /* 0xfffffc00090f7984 */ /* 0x000e620000000800 */
[----:B---3--:R-:W-:Y:S01]  /*0450*/  FADD R16, R16, R17 ;  /* 0x0000001110107221 */ /* 0x008fe20000000000 */
[----:B--2---:R-:W-:-:S04]  /*0460*/  FFMA R17, R18, -R3, 1 ;  /* 0x3f80000012117423 */ /* 0x004fc80000000803 */
[----:B------:R-:W-:Y:S01]  /*0470*/  FFMA R17, R18, R17, R18 ;  /* 0x0000001112117223 */ /* 0x000fe20000000012 */
[----:B-1----:R-:W-:Y:S01]  /*0480*/  FADD R0, R0, R15 ;  /* 0x0000000f00007221 */ /* 0x002fe20000000000 */
[----:B0-----:R-:W-:-:S04]  /*0490*/  FMUL R15, R16, UR10 ;  /* 0x0000000a100f7c20 */ /* 0x001fc80008400000 */
[----:B------:R-:W-:-:S04]  /*04a0*/  FFMA R15, R0, UR11, R15 ;  /* 0x0000000b000f7c23 */ /* 0x000fc8000800000f */
[----:B------:R-:W-:-:S04]  /*04b0*/  FADD R0, R15, -R8 ;  /* 0x800000080f007221 */ /* 0x000fc80000000000 */
[----:B------:R-:W0:Y:S01]  /*04c0*/  FCHK P1, R0, R3 ;  /* 0x0000000300007302 */ /* 0x000e220000020000 */
[----:B------:R-:W-:-:S04]  /*04d0*/  FFMA R16, R0, R17, RZ ;  /* 0x0000001100107223 */ /* 0x000fc800000000ff */
[----:B------:R-:W-:-:S04]  /*04e0*/  FFMA R15, R16, -R3, R0 ;  /* 0x80000003100f7223 */ /* 0x000fc80000000000 */
[----:B------:R-:W-:Y:S01]  /*04f0*/  FFMA R16, R17, R15, R16 ;  /* 0x0000000f11107223 */ /* 0x000fe20000000010 */
[----:B0-----:R-:W-:Y:S06]  /*0500*/  @!P1 BRA `(.L_x_73) ;  /* 0x00000000000c9947 */ /* 0x001fec0003800000 */
[----:B------:R-:W-:-:S07]  /*0510*/  MOV R16, 0x530 ;  /* 0x0000053000107802 */ /* 0x000fce0000000f00 */
[----:B------:R-:W-:Y:S05]  /*0520*/  CALL.REL.NOINC `($__internal_4_$__cuda_sm3x_div_rn_noftz_f32_slowpath) ;  /* 0x0000000c004c7944 */ /* 0x000fea0003c00000 */
[----:B------:R-:W-:-:S07]  /*0530*/  IMAD.MOV.U32 R16, RZ, RZ, R0 ;  /* 0x000000ffff107224 */ /* 0x000fce00078e0000 */
.L_x_73:
[----:B------:R-:W-:Y:S05]  /*0540*/  BSYNC.RECONVERGENT B1 ;  /* 0x0000000000017941 */ /* 0x000fea0003800200 */
.L_x_72:
[----:B------:R2:W-:Y:S02]  /*0550*/  STS [R11], R16 ;  /* 0x000000100b007388 */ /* 0x0005e40000000800 */
.L_x_71:
[----:B0-----:R-:W-:Y:S05]  /*0560*/  BSYNC.RECONVERGENT B0 ;  /* 0x0000000000007941 */ /* 0x001fea0003800200 */
.L_x_70:
[----:B------:R-:W-:Y:S01]  /*0570*/  BAR.SYNC.DEFER_BLOCKING 0x0 ;  /* 0x0000000000007b1d */ /* 0x000fe20000010000 */
[----:B------:R-:W-:Y:S02]  /*0580*/  ISETP.NE.AND P1, PT, R7, R2, PT ;  /* 0x000000020700720c */ /* 0x000fe40003f25270 */
[----:B------:R-:W-:-:S03]  /*0590*/  ISETP.NE.AND P2, PT, R6, RZ, PT ;  /* 0x000000ff0600720c */ /* 0x000fc60003f45270 */
[----:B------:R-:W-:Y:S08]  /*05a0*/  BSSY.RECONVERGENT B0, `(.L_x_74) ;  /* 0x0000029000007945 */ /* 0x000ff00003800200 */
[----:B-1----:R-:W0:Y:S04]  /*05b0*/  @!P1 LDS R0, [R11+-0x4] ;  /* 0xfffffc000b009984 */ /* 0x002e280000000800 */
[----:B0-----:R-:W-:Y:S01]  /*05c0*/  @!P1 STS [R11], R0 ;  /* 0x000000000b009388 */ /* 0x001fe20000000800 */
[----:B------:R-:W-:Y:S01]  /*05d0*/  BAR.SYNC.DEFER_BLOCKING 0x0 ;  /* 0x0000000000007b1d */ /* 0x000fe20000010000 */
[----:B------:R-:W-:-:S05]  /*05e0*/  ISETP.NE.AND P1, PT, R7, RZ, PT ;  /* 0x000000ff0700720c */ /* 0x000fca0003f25270 */
[----:B--2---:R-:W0:Y:S04]  /*05f0*/  @!P2 LDS R16, [R12] ;  /* 0x000000000c10a984 */ /* 0x004e280000000800 */
[----:B0-----:R-:W-:Y:S01]  /*0600*/  @!P2 STS [R11], R16 ;  /* 0x000000100b00a388 */ /* 0x001fe20000000800 */
[----:B------:R-:W-:Y:S01]  /*0610*/  BAR.SYNC.DEFER_BLOCKING 0x0 ;  /* 0x0000000000007b1d */ /* 0x000fe20000010000 */
[----:B------:R-:W-:-:S05]  /*0620*/  ISETP.NE.AND P2, PT, R6, R13, PT ;  /* 0x0000000d0600720c */ /* 0x000fca0003f45270 */
[----:B------:R-:W0:Y:S04]  /*0630*/  @!P1 LDS R18, [R11+0x4] ;  /* 0x000004000b129984 */ /* 0x000e280000000800 */
[----:B0-----:R-:W-:Y:S01]  /*0640*/  @!P1 STS [R11], R18 ;  /* 0x000000120b009388 */ /* 0x001fe20000000800 */
[----:B------:R-:W-:Y:S06]  /*0650*/  BAR.SYNC.DEFER_BLOCKING 0x0 ;  /* 0x0000000000007b1d */ /* 0x000fec0000010000 */
[----:B------:R-:W-:Y:S02]  /*0660*/  @!P2 STS [R11], RZ ;  /* 0x000000ff0b00a388 */ /* 0x000fe40000000800 */
[----:B------:R-:W-:Y:S06]  /*0670*/  BAR.SYNC.DEFER_BLOCKING 0x0 ;  /* 0x0000000000007b1d */ /* 0x000fec0000010000 */
[----:B------:R-:W0:Y:S04]  /*0680*/  LDS R0, [R11] ;  /* 0x000000000b007984 */ /* 0x000e280000000800 */
[----:B0-----:R0:W-:Y:S01]  /*0690*/  STS [R9], R0 ;  /* 0x0000000009007388 */ /* 0x0011e20000000800 */
[----:B------:R-:W-:Y:S06]  /*06a0*/  BAR.SYNC.DEFER_BLOCKING 0x0 ;  /* 0x0000000000007b1d */ /* 0x000fec0000010000 */
[----:B------:R-:W-:Y:S05]  /*06b0*/  @!P0 BRA `(.L_x_75) ;  /* 0x00000000005c8947 */ /* 0x000fea0003800000 */
[----:B------:R-:W-:Y:S01]  /*06c0*/  LDS R16, [R10] ;  /* 0x000000000a107984 */ /* 0x000fe20000000800 */
[----:B------:R-:W1:Y:S01]  /*06d0*/  MUFU.RCP R20, R3 ;  /* 0x0000000300147308 */ /* 0x000e620000001000 */
[----:B------:R-:W-:Y:S02]  /*06e0*/  BSSY.RECONVERGENT B1, `(.L_x_76) ;  /* 0x0000013000017945 */ /* 0x000fe40003800200 */
[----:B------:R-:W2:Y:S04]  /*06f0*/  LDS R17, [R14] ;  /* 0x000000000e117984 */ /* 0x000ea80000000800 */
[----:B0-----:R-:W-:Y:S04]  /*0700*/  LDS R0, [R9+0x4] ;  /* 0x0000040009007984 */ /* 0x001fe80000000800 */
[----:B------:R-:W0:Y:S01]  /*0710*/  LDS R15, [R9+-0x4] ;  /* 0xfffffc00090f7984 */ /* 0x000e220000000800 */
[----:B--2---:R-:W-:Y:S01]  /*0720*/  FADD R16, R16, R17 ;  /* 0x0000001110107221 */ /* 0x004fe20000000000 */
[----:B-1----:R-:W-:Y:S01]  /*0730*/  FFMA R17, R20, -R3, 1 ;  /* 0x3f80000014117423 */ /* 0x002fe20000000803 */
[----:B0-----:R-:W-:-:S02]  /*0740*/  FADD R0, R0, R15 ;  /* 0x0000000f00007221 */ /* 0x001fc40000000000 */
[----:B------:R-:W-:-:S04]  /*0750*/  FMUL R15, R16, UR10 ;  /* 0x0000000a100f7c20 */ /* 0x000fc80008400000 */
[----:B------:R-:W-:Y:S01]  /*0760*/  FFMA R15, R0, UR11, R15 ;  /* 0x0000000b000f7c23 */ /* 0x000fe2000800000f */
[----:B------:R-:W-:-:S03]  /*0770*/  FFMA R0, R20, R17, R20 ;  /* 0x0000001114007223 */ /* 0x000fc60000000014 */
[----:B------:R-:W-:-:S04]  /*0780*/  FADD R18, R15, -R8 ;  /* 0x800000080f127221 */ /* 0x000fc80000000000 */
[----:B------:R-:W0:Y:S01]  /*0790*/  FCHK P1, R18, R3 ;  /* 0x0000000312007302 */ /* 0x000e220000020000 */
[----:B------:R-:W-:-:S04]  /*07a0*/  FFMA R15, R0, R18, RZ ;  /* 0x00000012000f7223 */ /* 0x000fc800000000ff */
[----:B------:R-:W-:-:S04]  /*07b0*/  FFMA R16, R15, -R3, R18 ;  /* 0x800000030f107223 */ /* 0x000fc80000000012 */
[----:B------:R-:W-:Y:S01]  /*07c0*/  FFMA R0, R0, R16, R15 ;  /* 0x0000001000007223 */ /* 0x000fe2000000000f */
[----:B0-----:R-:W-:Y:S06]  /*07d0*/  @!P1 BRA `(.L_x_77) ;  /* 0x00000000000c9947 */ /* 0x001fec0003800000 */
[----:B------:R-:W-:Y:S02]  /*07e0*/  MOV R0, R18 ;  /* 0x0000001200007202 */ /* 0x000fe40000000f00 */
[----:B------:R-:W-:-:S07]  /*07f0*/  MOV R16, 0x810 ;  /* 0x0000081000107802 */ /* 0x000fce0000000f00 */
[----:B------:R-:W-:Y:S05]  /*0800*/  CALL.REL.NOINC `($__internal_4_$__cuda_sm3x_div_rn_noftz_f32_slowpath) ;  /* 0x0000000800947944 */ /* 0x000fea0003c00000 */
.L_x_77:
[----:B------:R-:W-:Y:S05]  /*0810*/  BSYNC.RECONVERGENT B1 ;  /* 0x0000000000017941 */ /* 0x000fea0003800200 */
.L_x_76:
[----:B------:R1:W-:Y:S02]  /*0820*/  STS [R11], R0 ;  /* 0x000000000b007388 */ /* 0x0003e40000000800 */
.L_x_75:
[----:B------:R-:W-:Y:S05]  /*0830*/  BSYNC.RECONVERGENT B0 ;  /* 0x0000000000007941 */ /* 0x000fea0003800200 */
.L_x_74:
[----:B------:R-:W-:Y:S01]  /*0840*/  BAR.SYNC.DEFER_BLOCKING 0x0 ;  /* 0x0000000000007b1d */ /* 0x000fe20000010000 */
[----:B------:R-:W-:Y:S02]  /*0850*/  ISETP.NE.AND P1, PT, R7, R2, PT ;  /* 0x000000020700720c */ /* 0x000fe40003f25270 */
[----:B------:R-:W-:-:S03]  /*0860*/  ISETP.NE.AND P2, PT, R6, RZ, PT ;  /* 0x000000ff0600720c */ /* 0x000fc60003f45270 */
[----:B------:R-:W-:Y:S08]  /*0870*/  BSSY.RECONVERGENT B0, `(.L_x_78) ;  /* 0x0000029000007945 */ /* 0x000ff00003800200 */
[----:B01----:R-:W0:Y:S04]  /*0880*/  @!P1 LDS R0, [R11+-0x4] ;  /* 0xfffffc000b009984 */ /* 0x003e280000000800 */
[----:B0-----:R-:W-:Y:S01]  /*0890*/  @!P1 STS [R11], R0 ;  /* 0x000000000b009388 */ /* 0x001fe20000000800 */
[----:B------:R-:W-:Y:S01]  /*08a0*/  BAR.SYNC.DEFER_BLOCKING 0x0 ;  /* 0x0000000000007b1d */ /* 0x000fe20000010000 */
[----:B------:R-:W-:-:S05]  /*08b0*/  ISETP.NE.AND P1, PT, R7, RZ, PT ;  /* 0x000000ff0700720c */ /* 0x000fca0003f25270 */
[----:B------:R-:W0:Y:S04]  /*08c0*/  @!P2 LDS R16, [R12] ;  /* 0x000000000c10a984 */ /* 0x000e280000000800 */
        /* <DEDUP_REMOVED lines=30> */
[----:B------:R-:W-:Y:S01]  /*0ab0*/  IMAD.MOV.U32 R0, RZ, RZ, R18 ;  /* 0x000000ffff007224 */ /* 0x000fe200078e0012 */
[----:B------:R-:W-:-:S07]  /*0ac0*/  MOV R16, 0xae0 ;  /* 0x00000ae000107802 */ /* 0x000fce0000000f00 */
[----:B------:R-:W-:Y:S05]  /*0ad0*/  CALL.REL.NOINC `($__internal_4_$__cuda_sm3x_div_rn_noftz_f32_slowpath) ;  /* 0x0000000400e07944 */ /* 0x000fea0003c00000 */
.L_x_81:
[----:B------:R-:W-:Y:S05]  /*0ae0*/  BSYNC.RECONVERGENT B1 ;  /* 0x0000000000017941 */ /* 0x000fea0003800200 */
.L_x_80:
[----:B------:R1:W-:Y:S02]  /*0af0*/  STS [R11], R0 ;  /* 0x000000000b007388 */ /* 0x0003e40000000800 */
.L_x_79:
[----:B------:R-:W-:Y:S05]  /*0b00*/  BSYNC.RECONVERGENT B0 ;  /* 0x0000000000007941 */ /* 0x000fea0003800200 */
.L_x_78:
        /* <DEDUP_REMOVED lines=42> */
.L_x_85:
[----:B------:R-:W-:Y:S05]  /*0db0*/  BSYNC.RECONVERGENT B1 ;  /* 0x0000000000017941 */ /* 0x000fea0003800200 */
.L_x_84:
[----:B------:R1:W-:Y:S02]  /*0dc0*/  STS [R11], R0 ;  /* 0x000000000b007388 */ /* 0x0003e40000000800 */
.L_x_83:
[----:B------:R-:W-:Y:S05]  /*0dd0*/  BSYNC.RECONVERGENT B0 ;  /* 0x0000000000007941 */ /* 0x000fea0003800200 */
.L_x_82:
[----:B------:R-:W-:Y:S01]  /*0de0*/  BAR.SYNC.DEFER_BLOCKING 0x0 ;  /* 0x0000000000007b1d */ /* 0x000fe20000010000 */
[----:B------:R-:W-:Y:S02]  /*0df0*/  ISETP.NE.AND P1, PT, R7, R2, PT ;  /* 0x000000020700720c */ /* 0x000fe40003f25270 */
[----:B------:R-:W-:-:S11]  /*0e00*/  ISETP.NE.AND P2, PT, R6, RZ, PT ;  /* 0x000000ff0600720c */ /* 0x000fd60003f45270 */
        /* <DEDUP_REMOVED lines=9> */
[----:B0-----:R1:W-:Y:S01]  /*0ea0*/  @!P1 STS [R11], R18 ;  /* 0x000000120b009388 */ /* 0x0013e20000000800 */
[----:B------:R-:W-:Y:S06]  /*0eb0*/  BAR.SYNC.DEFER_BLOCKING 0x0 ;  /* 0x0000000000007b1d */ /* 0x000fec0000010000 */
[----:B------:R1:W-:Y:S02]  /*0ec0*/  @!P2 STS [R11], RZ ;  /* 0x000000ff0b00a388 */ /* 0x0003e40000000800 */
[----:B------:R-:W-:Y:S06]  /*0ed0*/  BAR.SYNC.DEFER_BLOCKING 0x0 ;  /* 0x0000000000007b1d */ /* 0x000fec0000010000 */
[----:B------:R-:W-:Y:S05]  /*0ee0*/  BRA.U UP0, `(.L_x_86) ;  /* 0xfffffff500247547 */ /* 0x000fea000b83ffff */
.L_x_69:
[----:B------:R-:W-:-:S09]  /*0ef0*/  UISETP.NE.AND UP0, UPT, UR6, URZ, UPT ;  /* 0x000000ff0600728c */ /* 0x000fd2000bf05270 */
[----:B------:R-:W-:Y:S05]  /*0f00*/  BRA.U !UP0, `(.L_x_68) ;  /* 0x0000000108c87547 */ /* 0x000fea000b800000 */
[----:B------:R-:W0:Y:S01]  /*0f10*/  LDCU.64 UR10, c[0x0][0x390] ;  /* 0x00007200ff0a77ac */ /* 0x000e220008000a00 */
[----:B------:R-:W-:-:S12]  /*0f20*/  UIADD3 UR4, UPT, UPT, -UR6, URZ, URZ ;  /* 0x000000ff06047290 */ /* 0x000fd8000fffe1ff */
.L_x_91:
[----:B--2---:R-:W2:Y:S01]  /*0f30*/  LDS R0, [R11] ;  /* 0x000000000b007984 */ /* 0x004ea20000000800 */
[----:B------:R-:W-:Y:S01]  /*0f40*/  UIADD3 UR4, UPT, UPT, UR4, 0x1, URZ ;  /* 0x0000000104047890 */ /* 0x000fe2000fffe0ff */
[----:B------:R-:W-:Y:S03]  /*0f50*/  BSSY.RECONVERGENT B0, `(.L_x_87) ;  /* 0x000001c000007945 */ /* 0x000fe60003800200 */
[----:B------:R-:W-:Y:S01]  /*0f60*/  UISETP.NE.AND UP0, UPT, UR4, URZ, UPT ;  /* 0x000000ff0400728c */ /* 0x000fe2000bf05270 */
[----:B--2---:R2:W-:Y:S01]  /*0f70*/  STS [R9], R0 ;  /* 0x0000000009007388 */ /* 0x0045e20000000800 */
[----:B------:R-:W-:Y:S06]  /*0f80*/  BAR.SYNC.DEFER_BLOCKING 0x0 ;  /* 0x0000000000007b1d */ /* 0x000fec0000010000 */
[----:B------:R-:W-:Y:S05]  /*0f90*/  @!P0 BRA `(.L_x_88) ;  /* 0x00000000005c8947 */ /* 0x000fea0003800000 */
[----:B------:R-:W-:Y:S01]  /*0fa0*/  LDS R16, [R10] ;  /* 0x000000000a107984 */ /* 0x000fe20000000800 */
[----:B------:R-:W3:Y:S01]  /*0fb0*/  MUFU.RCP R20, R3 ;  /* 0x0000000300147308 */ /* 0x000ee20000001000 */
[----:B------:R-:W-:Y:S02]  /*0fc0*/  BSSY.RECONVERGENT B1, `(.L_x_89) ;  /* 0x0000013000017945 */ /* 0x000fe40003800200 */
[----:B------:R-:W4:Y:S04]  /*0fd0*/  LDS R17, [R14] ;  /* 0x000000000e117984 */ /* 0x000f280000000800 */
[----:B--2---:R-:W-:Y:S04]  /*0fe0*/  LDS R0, [R9+0x4] ;  /* 0x0000040009007984 */ /* 0x004fe80000000800 */
[----:B------:R-:W2:Y:S01]  /*0ff0*/  LDS R15, [R9+-0x4] ;  /* 0xfffffc00090f7984 */ /* 0x000ea20000000800 */
[----:B----4-:R-:W-:Y:S01]  /*1000*/  FADD R16, R16, R17 ;  /* 0x0000001110107221 */ /* 0x010fe20000000000 */
[----:B---3--:R-:W-:Y:S01]  /*1010*/  FFMA R17, R20, -R3, 1 ;  /* 0x3f80000014117423 */ /* 0x008fe20000000803 */
[----:B--2---:R-:W-:-:S02]  /*1020*/  FADD R0, R0, R15 ;  /* 0x0000000f00007221 */ /* 0x004fc40000000000 */
[----:B0-----:R-:W-:-:S04]  /*1030*/  FMUL R15, R16, UR10 ;  /* 0x0000000a100f7c20 */ /* 0x001fc80008400000 */
[----:B------:R-:W-:Y:S01]  /*1040*/  FFMA R15, R0, UR11, R15 ;  /* 0x0000000b000f7c23 */ /* 0x000fe2000800000f */
[----:B------:R-:W-:-:S03]  /*1050*/  FFMA R0, R20, R17, R20 ;  /* 0x0000001114007223 */ /* 0x000fc60000000014 */
[----:B-1----:R-:W-:-:S04]  /*1060*/  FADD R18, R15, -R8 ;  /* 0x800000080f127221 */ /* 0x002fc80000000000 */
        /* <DEDUP_REMOVED lines=8> */
.L_x_90:
[----:B------:R-:W-:Y:S05]  /*10f0*/  BSYNC.RECONVERGENT B1 ;  /* 0x0000000000017941 */ /* 0x000fea0003800200 */
.L_x_89:
[----:B------:R3:W-:Y:S02]  /*1100*/  STS [R11], R0 ;  /* 0x000000000b007388 */ /* 0x0007e40000000800 */
.L_x_88:
[----:B0-----:R-:W-:Y:S05]  /*1110*/  BSYNC.RECONVERGENT B0 ;  /* 0x0000000000007941 */ /* 0x001fea0003800200 */
.L_x_87:
[----:B------:R-:W-:Y:S01]  /*1120*/  BAR.SYNC.DEFER_BLOCKING 0x0 ;  /* 0x0000000000007b1d */ /* 0x000fe20000010000 */
[----:B------:R-:W-:Y:S02]  /*1130*/  ISETP.NE.AND P1, PT, R7, R2, PT ;  /* 0x000000020700720c */ /* 0x000fe40003f25270 */
[----:B------:R-:W-:-:S11]  /*1140*/  ISETP.NE.AND P2, PT, R6, RZ, PT ;  /* 0x000000ff0600720c */ /* 0x000fd60003f45270 */
[----:B--23--:R-:W0:Y:S04]  /*1150*/  @!P1 LDS R0, [R11+-0x4] ;  /* 0xfffffc000b009984 */ /* 0x00ce280000000800 */
[----:B0-----:R-:W-:Y:S01]  /*1160*/  @!P1 STS [R11], R0 ;  /* 0x000000000b009388 */ /* 0x001fe20000000800 */
[----:B------:R-:W-:Y:S01]  /*1170*/  BAR.SYNC.DEFER_BLOCKING 0x0 ;  /* 0x0000000000007b1d */ /* 0x000fe20000010000 */
[----:B------:R-:W-:-:S05]  /*1180*/  ISETP.NE.AND P1, PT, R7, RZ, PT ;  /* 0x000000ff0700720c */ /* 0x000fca0003f25270 */
[----:B------:R-:W0:Y:S04]  /*1190*/  @!P2 LDS R16, [R12] ;  /* 0x000000000c10a984 */ /* 0x000e280000000800 */
[----:B0-----:R-:W-:Y:S01]  /*11a0*/  @!P2 STS [R11], R16 ;  /* 0x000000100b00a388 */ /* 0x001fe20000000800 */
[----:B------:R-:W-:Y:S01]  /*11b0*/  BAR.SYNC.DEFER_BLOCKING 0x0 ;  /* 0x0000000000007b1d */ /* 0x000fe20000010000 */
[----:B------:R-:W-:-:S05]  /*11c0*/  ISETP.NE.AND P2, PT, R6, R13, PT ;  /* 0x0000000d0600720c */ /* 0x000fca0003f45270 */
[----:B-1----:R-:W0:Y:S04]  /*11d0*/  @!P1 LDS R18, [R11+0x4] ;  /* 0x000004000b129984 */ /* 0x002e280000000800 */
[----:B0-----:R2:W-:Y:S01]  /*11e0*/  @!P1 STS [R11], R18 ;  /* 0x000000120b009388 */ /* 0x0015e20000000800 */
[----:B------:R-:W-:Y:S06]  /*11f0*/  BAR.SYNC.DEFER_BLOCKING 0x0 ;  /* 0x0000000000007b1d */ /* 0x000fec0000010000 */
[----:B------:R2:W-:Y:S02]  /*1200*/  @!P2 STS [R11], RZ ;  /* 0x000000ff0b00a388 */ /* 0x0005e40000000800 */
[----:B------:R-:W-:Y:S06]  /*1210*/  BAR.SYNC.DEFER_BLOCKING 0x0 ;  /* 0x0000000000007b1d */ /* 0x000fec0000010000 */
[----:B------:R-:W-:Y:S05]  /*1220*/  BRA.U UP0, `(.L_x_91) ;  /* 0xfffffffd00407547 */ /* 0x000fea000b83ffff */
.L_x_68:
[----:B-12---:R-:W0:Y:S04]  /*1230*/  LDS R11, [R11] ;  /* 0x000000000b0b7984 */ /* 0x006e280000000800 */
[----:B0-----:R-:W-:Y:S01]  /*1240*/  STG.E desc[UR8][R4.64], R11 ;  /* 0x0000000b04007986 */ /* 0x001fe2000c101908 */
[----:B------:R-:W-:Y:S05]  /*1250*/  EXIT ;  /* 0x000000000000794d */ /* 0x000fea0003800000 */
        .weak           $__internal_4_$__cuda_sm3x_div_rn_noftz_f32_slowpath
        .type           $__internal_4_$__cuda_sm3x_div_rn_noftz_f32_slowpath,@function
        .size           $__internal_4_$__cuda_sm3x_div_rn_noftz_f32_slowpath,(.L_x_134 - $__internal_4_$__cuda_sm3x_div_rn_noftz_f32_slowpath)
$__internal_4_$__cuda_sm3x_div_rn_noftz_f32_slowpath:
        /* <DEDUP_REMOVED lines=28> */
[----:B------:R-:W-:Y:S01]  /*1420*/  VIADD R17, R20, 0xffffffff ;  /* 0xffffffff14117836 */ /* 0x000fe20000000000 */
[----:B------:R-:W-:-:S04]  /*1430*/  ISETP.GE.AND P2, PT, R18, RZ, PT ;  /* 0x000000ff1200720c */ /* 0x000fc80003f46270 */
[----:B------:R-:W-:-:S09]  /*1440*/  ISETP.GE.AND P1, PT, R17, RZ, PT ;  /* 0x000000ff1100720c */ /* 0x000fd20003f26270 */
[----:B------:R-:W-:-:S04]  /*1450*/  @!P2 FFMA R19, R3, 1.84467440737095516160e+19, RZ ;  /* 0x5f8000000313a823 */ /* 0x000fc800000000ff */
[----:B------:R-:W-:Y:S01]  /*1460*/  @P1 MOV R17, RZ ;  /* 0x000000ff00111202 */ /* 0x000fe20000000f00 */
[----:B------:R-:W-:Y:S02]  /*1470*/  @!P1 IMAD.MOV.U32 R17, RZ, RZ, -0x40 ;  /* 0xffffffc0ff119424 */ /* 0x000fe400078e00ff */
[----:B------:R-:W-:-:S03]  /*1480*/  @!P1 FFMA R0, R0, 1.84467440737095516160e+19, RZ ;  /* 0x5f80000000009823 */ /* 0x000fc600000000ff */
[----:B------:R-:W-:-:S07]  /*1490*/  @!P2 IADD3 R17, PT, PT, R17, 0x40, RZ ;  /* 0x000000401111a810 */ /* 0x000fce0007ffe0ff */
.L_x_93:
[----:B------:R-:W-:Y:S01]  /*14a0*/  LEA R18, R15, 0xc0800000, 0x17 ;  /* 0xc08000000f127811 */ /* 0x000fe200078eb8ff */
[----:B------:R-:W-:Y:S01]  /*14b0*/  BSSY.RECONVERGENT B3, `(.L_x_98) ;  /* 0x0000036000037945 */ /* 0x000fe20003800200 */
[----:B------:R-:W-:-:S03]  /*14c0*/  IADD3 R20, PT, PT, R20, -0x7f, RZ ;  /* 0xffffff8114147810 */ /* 0x000fc60007ffe0ff */
[----:B------:R-:W-:Y:S02]  /*14d0*/  IMAD.IADD R22, R19, 0x1, -R18 ;  /* 0x0000000113167824 */ /* 0x000fe400078e0a12 */
[C---:B------:R-:W-:Y:S01]  /*14e0*/  IMAD R0, R20.reuse, -0x800000, R0 ;  /* 0xff80000014007824 */ /* 0x040fe200078e0200 */
[----:B------:R-:W-:Y:S01]  /*14f0*/  IADD3 R20, PT, PT, R20, 0x7f, -R15 ;  /* 0x0000007f14147810 */ /* 0x000fe20007ffe80f */
[----:B------:R-:W0:Y:S01]  /*1500*/  MUFU.RCP R19, R22 ;  /* 0x0000001600137308 */ /* 0x000e220000001000 */
[----:B------:R-:W-:-:S03]  /*1510*/  FADD.FTZ R21, -R22, -RZ ;  /* 0x800000ff16157221 */ /* 0x000fc60000010100 */
[----:B------:R-:W-:Y:S02]  /*1520*/  IMAD.IADD R20, R20, 0x1, R17 ;  /* 0x0000000114147824 */ /* 0x000fe400078e0211 */
        /* <DEDUP_REMOVED lines=20> */
[-CC-:B------:R-:W-:Y:S01]  /*1670*/  FFMA.RZ R15, R19, R21.reuse, R18.reuse ;  /* 0x00000015130f7223 */ /* 0x180fe2000000c012 */
[C---:B------:R-:W-:Y:S02]  /*1680*/  IADD3 R20, PT, PT, R22.reuse, 0x20, RZ ;  /* 0x0000002016147810 */ /* 0x040fe40007ffe0ff */
[C---:B------:R-:W-:Y:S02]  /*1690*/  ISETP.NE.AND P3, PT, R22.reuse, RZ, PT ;  /* 0x000000ff1600720c */ /* 0x040fe40003f65270 */
[----:B------:R-:W-:Y:S01]  /*16a0*/  LOP3.LUT R17, R15, 0x7fffff, RZ, 0xc0, !PT ;  /* 0x007fffff0f117812 */ /* 0x000fe200078ec0ff */
[CCC-:B------:R-:W-:Y:S01]  /*16b0*/  FFMA.RP R15, R19.reuse, R21.reuse, R18.reuse ;  /* 0x00000015130f7223 */ /* 0x1c0fe20000008012 */
[----:B------:R-:W-:Y:S01]  /*16c0*/  FFMA.RM R18, R19, R21, R18 ;  /* 0x0000001513127223 */ /* 0x000fe20000004012 */
[----:B------:R-:W-:Y:S01]  /*16d0*/  IMAD.MOV R19, RZ, RZ, -R22 ;  /* 0x000000ffff137224 */ /* 0x000fe200078e0a16 */
[----:B------:R-:W-:Y:S02]  /*16e0*/  LOP3.LUT R17, R17, 0x800000, RZ, 0xfc, !PT ;  /* 0x0080000011117812 */ /* 0x000fe400078efcff */
[----:B------:R-:W-:-:S02]  /*16f0*/  ISETP.NE.AND P2, PT, R22, RZ, PT ;  /* 0x000000ff1600720c */ /* 0x000fc40003f45270 */
        /* <DEDUP_REMOVED lines=13> */
.L_x_100:
[----:B------:R-:W-:-:S04]  /*17d0*/  LOP3.LUT R0, R0, 0x80000000, RZ, 0xc0, !PT ;  /* 0x8000000000007812 */ /* 0x000fc800078ec0ff */
[----:B------:R-:W-:Y:S01]  /*17e0*/  LOP3.LUT R0, R0, 0x7f800000, RZ, 0xfc, !PT ;  /* 0x7f80000000007812 */ /* 0x000fe200078efcff */
[----:B------:R-:W-:Y:S06]  /*17f0*/  BRA `(.L_x_101) ;  /* 0x0000000000047947 */ /* 0x000fec0003800000 */
.L_x_99:
[----:B------:R-:W-:-:S07]  /*1800*/  IMAD R0, R20, 0x800000, R0 ;  /* 0x0080000014007824 */ /* 0x000fce00078e0200 */
.L_x_101:
[----:B------:R-:W-:Y:S05]  /*1810*/  BSYNC.RECONVERGENT B3 ;  /* 0x0000000000037941 */ /* 0x000fea0003800200 */
.L_x_98:
[----:B------:R-:W-:Y:S05]  /*1820*/  BRA `(.L_x_102) ;  /* 0x0000000000207947 */ /* 0x000fea0003800000 */
.L_x_97:
[----:B------:R-:W-:-:S04]  /*1830*/  LOP3.LUT R0, R19, 0x80000000, R0, 0x48, !PT ;  /* 0x8000000013007812 */ /* 0x000fc800078e4800 */
[----:B------:R-:W-:Y:S01]  /*1840*/  LOP3.LUT R0, R0, 0x7f800000, RZ, 0xfc, !PT ;  /* 0x7f80000000007812 */ /* 0x000fe200078efcff */
[----:B------:R-:W-:Y:S06]  /*1850*/  BRA `(.L_x_102) ;  /* 0x0000000000147947 */ /* 0x000fec0003800000 */
.L_x_96:
[----:B------:R-:W-:Y:S01]  /*1860*/  LOP3.LUT R0, R19, 0x80000000, R0, 0x48, !PT ;  /* 0x8000000013007812 */ /* 0x000fe200078e4800 */
[----:B------:R-:W-:Y:S06]  /*1870*/  BRA `(.L_x_102) ;  /* 0x00000000000c7947 */ /* 0x000fec0003800000 */
.L_x_95:
[----:B------:R-:W0:Y:S01]  /*1880*/  MUFU.RSQ R0, -QNAN ;  /* 0xffc0000000007908 */ /* 0x000e220000001400 */
[----:B------:R-:W-:Y:S05]  /*1890*/  BRA `(.L_x_102) ;  /* 0x0000000000047947 */ /* 0x000fea0003800000 */
.L_x_94:
[----:B------:R-:W-:-:S07]  /*18a0*/  FADD.FTZ R0, R0, R3 ;  /* 0x0000000300007221 */ /* 0x000fce0000010000 */
.L_x_102:
[----:B------:R-:W-:Y:S05]  /*18b0*/  BSYNC.RECONVERGENT B2 ;  /* 0x0000000000027941 */ /* 0x000fea0003800200 */
.L_x_92:
[----:B------:R-:W-:-:S04]  /*18c0*/  HFMA2 R17, -RZ, RZ, 0, 0 ;  /* 0x00000000ff117431 */ /* 0x000fc800000001ff */
[----:B0-----:R-:W-:Y:S05]  /*18d0*/  RET.REL.NODEC R16 `(_Z7updatePiiiiffPfS_) ;  /* 0xffffffe410c87950 */ /* 0x001fea0003c3ffff */
.L_x_103:
        /* <DEDUP_REMOVED lines=10> */
.L_x_134:


//--------------------- .text._Z8updateUViiifffffffPfS_S_ --------------------------
	.section	.text._Z8updateUViiifffffffPfS_S_,"ax",@progbits
	.align	128
        .global         _Z8updateUViiifffffffPfS_S_
        .type           _Z8updateUViiifffffffPfS_S_,@function
        .size           _Z8updateUViiifffffffPfS_S_,(.L_x_135 - _Z8updateUViiifffffffPfS_S_)
        .other          _Z8updateUViiifffffffPfS_S_,@"STO_CUDA_ENTRY STV_DEFAULT"
_Z8updateUViiifffffffPfS_S_:
.text._Z8updateUViiifffffffPfS_S_:
[----:B------:R-:W-:Y:S01]  /*0000*/  LDC R1, c[0x0][0x37c] ;  /* 0x0000df00ff017b82 */ /* 0x000fe20000000800 */
[----:B------:R-:W0:Y:S01]  /*0010*/  S2R R15, SR_TID.Y ;  /* 0x00000000000f7919 */ /* 0x000e220000002200 */
[----:B------:R-:W1:Y:S06]  /*0020*/  LDCU UR4, c[0x0][0x360] ;  /* 0x00006c00ff0477ac */ /* 0x000e6c0008000800 */
[----:B------:R-:W2:Y:S01]  /*0030*/  LDC R4, c[0x0][0x384] ;  /* 0x0000e100ff047b82 */ /* 0x000ea20000000800 */
[----:B------:R-:W0:Y:S01]  /*0040*/  S2R R0, SR_CTAID.Y ;  /* 0x0000000000007919 */ /* 0x000e220000002600 */
[----:B------:R-:W0:Y:S01]  /*0050*/  LDCU UR5, c[0x0][0x364] ;  /* 0x00006c80ff0577ac */ /* 0x000e220008000800 */
[----:B------:R-:W1:Y:S01]  /*0060*/  S2R R14, SR_TID.X ;  /* 0x00000000000e7919 */ /* 0x000e620000002100 */
[----:B------:R-:W3:Y:S01]  /*0070*/  LDCU UR6, c[0x0][0x388] ;  /* 0x00007100ff0677ac */ /* 0x000ee20008000800 */
[----:B------:R-:W1:Y:S01]  /*0080*/  S2R R3, SR_CTAID.X ;  /* 0x0000000000037919 */ /* 0x000e620000002500 */
[----:B0-----:R-:W-:-:S05]  /*0090*/  IMAD R15, R0, UR5, R15 ;  /* 0x00000005000f7c24 */ /* 0x001fca000f8e020f */
[----:B---3--:R-:W-:Y:S01]  /*00a0*/  ISETP.GE.AND P0, PT, R15, UR6, PT ;  /* 0x000000060f007c0c */ /* 0x008fe2000bf06270 */
[----:B-1----:R-:W-:-:S05]  /*00b0*/  IMAD R14, R3, UR4, R14 ;  /* 0x00000004030e7c24 */ /* 0x002fca000f8e020e */
[----:B--2---:R-:W-:-:S13]  /*00c0*/  ISETP.GE.OR P0, PT, R14, R4, P0 ;  /* 0x000000040e00720c */ /* 0x004fda0000706670 */
[----:B------:R-:W-:Y:S05]  /*00d0*/  @P0 EXIT ;  /* 0x000000000000094d */ /* 0x000fea0003800000 */
[----:B------:R-:W0:Y:S01]  /*00e0*/  LDC.64 R16, c[0x0][0x3a8] ;  /* 0x0000ea00ff107b82 */ /* 0x000e220000000a00 */
[----:B------:R-:W1:Y:S01]  /*00f0*/  LDCU.64 UR8, c[0x0][0x358] ;  /* 0x00006b00ff0877ac */ /* 0x000e620008000a00 */
[----:B------:R-:W-:-:S06]  /*0100*/  IMAD R20, R15, R4, R14 ;  /* 0x000000040f147224 */ /* 0x000fcc00078e020e */
[----:B------:R-:W2:Y:S08]  /*0110*/  LDC.64 R18, c[0x0][0x3b0] ;  /* 0x0000ec00ff127b82 */ /* 0x000eb00000000a00 */
[----:B------:R-:W3:Y:S01]  /*0120*/  S2UR UR5, SR_CgaCtaId ;  /* 0x00000000000579c3 */ /* 0x000ee20000008800 */
[----:B0-----:R-:W-:-:S07]  /*0130*/  IMAD.WIDE R16, R20, 0x4, R16 ;  /* 0x0000000414107825 */ /* 0x001fce00078e0210 */
[----:B------:R-:W0:Y:S01]  /*0140*/  LDC R6, c[0x0][0x380] ;  /* 0x0000e000ff067b82 */ /* 0x000e220000000800 */
[----:B-1----:R-:W4:Y:S01]  /*0150*/  LDG.E R0, desc[UR8][R16.64] ;  /* 0x0000000810007981 */ /* 0x002f22000c1e1900 */
[----:B--2---:R-:W-:-:S05]  /*0160*/  IMAD.WIDE R18, R20, 0x4, R18 ;  /* 0x0000000414127825 */ /* 0x004fca00078e0212 */
[----:B------:R-:W2:Y:S01]  /*0170*/  LDG.E R2, desc[UR8][R18.64] ;  /* 0x0000000812027981 */ /* 0x000ea2000c1e1900 */
[----:B------:R-:W-:Y:S01]  /*0180*/  ISETP.NE.AND P0, PT, R15, RZ, PT ;  /* 0x000000ff0f00720c */ /* 0x000fe20003f05270 */
[----:B------:R-:W-:Y:S01]  /*0190*/  UMOV UR4, 0x400 ;  /* 0x0000040000047882 */ /* 0x000fe20000000000 */
[----:B------:R-:W-:Y:S01]  /*01a0*/  IADD3 R13, PT, PT, R4, -0x1, RZ ;  /* 0xffffffff040d7810 */ /* 0x000fe20007ffe0ff */
[----:B---3--:R-:W-:Y:S01]  /*01b0*/  ULEA UR4, UR5, UR4, 0x18 ;  /* 0x0000000405047291 */ /* 0x008fe2000f8ec0ff */
[----:B------:R-:W-:Y:S01]  /*01c0*/  ISETP.LT.OR P0, PT, R14, 0x1, !P0 ;  /* 0x000000010e00780c */ /* 0x000fe20004701670 */
[----:B------:R-:W-:-:S03]  /*01d0*/  UIADD3 UR5, UPT, UPT, UR6, -0x1, URZ ;  /* 0xffffffff06057890 */ /* 0x000fc6000fffe0ff */
[----:B------:R-:W-:Y:S02]  /*01e0*/  ISETP.GE.OR P0, PT, R14, R13, P0 ;  /* 0x0000000d0e00720c */ /* 0x000fe40000706670 */
[----:B------:R-:W-:Y:S02]  /*01f0*/  LEA R3, R20, UR4, 0x2 ;  /* 0x0000000414037c11 */ /* 0x000fe4000f8e10ff */
[----:B------:R-:W-:Y:S02]  /*0200*/  ISETP.GE.U32.OR P0, PT, R15, UR5, P0 ;  /* 0x000000050f007c0c */ /* 0x000fe40008706470 */
[----:B0-----:R-:W-:Y:S01]  /*0210*/  LEA R21, R6, R3, 0x2 ;  /* 0x0000000306157211 */ /* 0x001fe200078e10ff */
[----:B------:R-:W-:Y:S01]  /*0220*/  BSSY.RECONVERGENT B0, `(.L_x_104) ;  /* 0x00000c2000007945 */ /* 0x000fe20003800200 */
[----:B------:R-:W-:Y:S02]  /*0230*/  HFMA2 R34, -RZ, RZ, 0, 0 ;  /* 0x00000000ff227431 */ /* 0x000fe400000001ff */
[----:B------:R-:W-:Y:S01]  /*0240*/  IMAD.MOV.U32 R27, RZ, RZ, RZ ;  /* 0x000000ffff1b7224 */ /* 0x000fe200078e00ff */
[----:B----4-:R0:W-:Y:S04]  /*0250*/  STS [R3], R0 ;  /* 0x0000000003007388 */ /* 0x0101e80000000800 */
[----:B--2---:R0:W-:Y:S01]  /*0260*/  STS [R21], R2 ;  /* 0x0000000215007388 */ /* 0x0041e20000000800 */
[----:B------:R-:W-:Y:S06]  /*0270*/  BAR.SYNC.DEFER_BLOCKING 0x0 ;  /* 0x0000000000007b1d */ /* 0x000fec0000010000 */
[----:B------:R-:W-:Y:S05]  /*0280*/  @P0 BRA `(.L_x_105) ;  /* 0x0000000800ec0947 */ /* 0x000fea0003800000 */
[----:B0-----:R-:W-:Y:S01]  /*0290*/  IMAD R0, R15, R4, R4 ;  /* 0x000000040f007224 */ /* 0x001fe200078e0204 */
[----:B------:R-:W0:Y:S01]  /*02a0*/  LDS R28, [R3] ;  /* 0x00000000031c7984 */ /* 0x000e220000000800 */
[C---:B------:R-:W-:Y:S01]  /*02b0*/  IADD3 R11, PT, PT, -R4.reuse, RZ, RZ ;  /* 0x000000ff040b7210 */ /* 0x040fe20007ffe1ff */
[----:B------:R-:W1:Y:S01]  /*02c0*/  LDC R23, c[0x0][0x390] ;  /* 0x0000e400ff177b82 */ /* 0x000e620000000800 */
[C---:B------:R-:W-:Y:S01]  /*02d0*/  IMAD R8, R4.reuse, 0x4, R21 ;  /* 0x0000000404087824 */ /* 0x040fe200078e0215 */
[----:B------:R-:W-:Y:S01]  /*02e0*/  LEA R7, R4, R3, 0x2 ;  /* 0x0000000304077211 */ /* 0x000fe200078e10ff */
[----:B------:R-:W0:Y:S01]  /*02f0*/  LDCU UR6, c[0x0][0x38c] ;  /* 0x00007180ff0677ac */ /* 0x000e220008000800 */
[----:B------:R-:W-:Y:S01]  /*0300*/  LEA R11, R11, R0, 0x1 ;  /* 0x000000000b0b7211 */ /* 0x000fe200078e08ff */
[----:B------:R-:W2:Y:S01]  /*0310*/  LDS R12, [R21] ;  /* 0x00000000150c7984 */ /* 0x000ea20000000800 */
[----:B------:R-:W-:Y:S02]  /*0320*/  BSSY.RECONVERGENT B1, `(.L_x_106) ;  /* 0x000001a000017945 */ /* 0x000fe40003800200 */
[----:B------:R-:W-:Y:S01]  /*0330*/  IADD3 R11, PT, PT, R14, R11, RZ ;  /* 0x0000000b0e0b7210 */ /* 0x000fe20007ffe0ff */
[----:B------:R-:W3:Y:S04]  /*0340*/  LDS R10, [R21+0x4] ;  /* 0x00000400150a7984 */ /* 0x000ee80000000800 */
[C---:B------:R-:W-:Y:S01]  /*0350*/  IMAD.IADD R0, R11.reuse, 0x1, R6 ;  /* 0x000000010b007824 */ /* 0x040fe200078e0206 */
[----:B------:R-:W-:Y:S01]  /*0360*/  LEA R6, R11, UR4, 0x2 ;  /* 0x000000040b067c11 */ /* 0x000fe2000f8e10ff */
[----:B------:R-:W4:Y:S03]  /*0370*/  LDS R9, [R21+-0x4] ;  /* 0xfffffc0015097984 */ /* 0x000f260000000800 */
[----:B------:R-:W-:Y:S01]  /*0380*/  LEA R5, R0, UR4, 0x2 ;  /* 0x0000000400057c11 */ /* 0x000fe2000f8e10ff */
[----:B------:R-:W0:Y:S04]  /*0390*/  LDS R8, [R8] ;  /* 0x0000000008087984 */ /* 0x000e280000000800 */
[----:B------:R-:W2:Y:S01]  /*03a0*/  LDS R7, [R7] ;  /* 0x0000000007077984 */ /* 0x000ea20000000800 */
[----:B-1----:R-:W1:Y:S03]  /*03b0*/  MUFU.RCP R2, R23 ;  /* 0x0000001700027308 */ /* 0x002e660000001000 */
[----:B------:R-:W2:Y:S04]  /*03c0*/  LDS R6, [R6] ;  /* 0x0000000006067984 */ /* 0x000ea80000000800 */
[----:B------:R-:W2:Y:S04]  /*03d0*/  LDS R5, [R5] ;  /* 0x0000000005057984 */ /* 0x000ea80000000800 */
[----:B------:R-:W2:Y:S01]  /*03e0*/  LDS R29, [R3+0x4] ;  /* 0x00000400031d7984 */ /* 0x000ea20000000800 */
[----:B0-----:R-:W-:-:S03]  /*03f0*/  FMUL R0, R28, UR6 ;  /* 0x000000061c007c20 */ /* 0x001fc60008400000 */
[----:B------:R1:W0:Y:S01]  /*0400*/  LDS R27, [R3+-0x4] ;  /* 0xfffffc00031b7984 */ /* 0x0002220000000800 */
[----:B------:R-:W5:Y:S01]  /*0410*/  FCHK P0, R0, R23 ;  /* 0x0000001700007302 */ /* 0x000f620000000000 */
[----:B-1----:R-:W-:-:S04]  /*0420*/  FFMA R3, R2, -R23, 1 ;  /* 0x3f80000002037423 */ /* 0x002fc80000000817 */
[----:B------:R-:W-:-:S04]  /*0430*/  FFMA R3, R2, R3, R2 ;  /* 0x0000000302037223 */ /* 0x000fc80000000002 */
[----:B------:R-:W-:-:S04]  /*0440*/  FFMA R2, R0, R3, RZ ;  /* 0x0000000300027223 */ /* 0x000fc800000000ff */
[----:B------:R-:W-:-:S04]  /*0450*/  FFMA R4, R2, -R23, R0 ;  /* 0x8000001702047223 */ /* 0x000fc80000000000 */
[----:B------:R-:W-:Y:S01]  /*0460*/  FFMA R2, R3, R4, R2 ;  /* 0x0000000403027223 */ /* 0x000fe20000000002 */
[----:B---345:R-:W-:Y:S06]  /*0470*/  @!P0 BRA `(.L_x_107) ;  /* 0x0000000000108947 */ /* 0x038fec0003800000 */
[----:B------:R-:W1:Y:S01]  /*0480*/  LDCU UR6, c[0x0][0x390] ;  /* 0x00007200ff0677ac */ /* 0x000e620008000800 */
[----:B------:R-:W-:Y:S02]  /*0490*/  MOV R22, 0x4c0 ;  /* 0x000004c000167802 */ /* 0x000fe40000000f00 */
[----:B-1----:R-:W-:-:S07]  /*04a0*/  MOV R2, UR6 ;  /* 0x0000000600027c02 */ /* 0x002fce0008000f00 */
[----:B0-2---:R-:W-:Y:S05]  /*04b0*/  CALL.REL.NOINC `($__internal_5_$__cuda_sm3x_div_rn_noftz_f32_slowpath) ;  /* 0x0000000800ac7944 */ /* 0x005fea0003c00000 */
.L_x_107:
[----:B------:R-:W-:Y:S05]  /*04c0*/  BSYNC.RECONVERGENT B1 ;  /* 0x0000000000017941 */ /* 0x000fea0003800200 */
.L_x_106:
[----:B------:R-:W1:Y:S01]  /*04d0*/  LDC R23, c[0x0][0x394] ;  /* 0x0000e500ff177b82 */ /* 0x000e620000000800 */
[----:B------:R-:W-:Y:S01]  /*04e0*/  BSSY.RECONVERGENT B1, `(.L_x_108) ;  /* 0x000000f000017945 */ /* 0x000fe20003800200 */
[----:B-1----:R-:W1:Y:S08]  /*04f0*/  MUFU.RCP R3, R23 ;  /* 0x0000001700037308 */ /* 0x002e700000001000 */
[----:B------:R-:W3:Y:S01]  /*0500*/  FCHK P0, R0, R23 ;  /* 0x0000001700007302 */ /* 0x000ee20000000000 */
[----:B-1----:R-:W-:-:S04]  /*0510*/  FFMA R4, R3, -R23, 1 ;  /* 0x3f80000003047423 */ /* 0x002fc80000000817 */
[----:B------:R-:W-:Y:S01]  /*0520*/  FFMA R21, R3, R4, R3 ;  /* 0x0000000403157223 */ /* 0x000fe20000000003 */
[----:B0-----:R-:W-:-:S03]  /*0530*/  FADD R3, R28, -R27 ;  /* 0x8000001b1c037221 */ /* 0x001fc60000000000 */
[----:B------:R-:W-:Y:S01]  /*0540*/  FFMA R4, R0, R21, RZ ;  /* 0x0000001500047223 */ /* 0x000fe200000000ff */
[----:B------:R-:W-:-:S03]  /*0550*/  FFMA R34, R3, -R2, R28 ;  /* 0x8000000203227223 */ /* 0x000fc6000000001c */
[----:B------:R-:W-:-:S04]  /*0560*/  FFMA R22, R4, -R23, R0 ;  /* 0x8000001704167223 */ /* 0x000fc80000000000 */
[----:B------:R-:W-:Y:S01]  /*0570*/  FFMA R2, R21, R22, R4 ;  /* 0x0000001615027223 */ /* 0x000fe20000000004 */
[----:B---3--:R-:W-:Y:S06]  /*0580*/  @!P0 BRA `(.L_x_109) ;  /* 0x0000000000108947 */ /* 0x008fec0003800000 */
[----:B------:R-:W0:Y:S01]  /*0590*/  LDCU UR6, c[0x0][0x394] ;  /* 0x00007280ff0677ac */ /* 0x000e220008000800 */
[----:B------:R-:W-:Y:S02]  /*05a0*/  MOV R22, 0x5d0 ;  /* 0x000005d000167802 */ /* 0x000fe40000000f00 */
[----:B0-----:R-:W-:-:S07]  /*05b0*/  MOV R2, UR6 ;  /* 0x0000000600027c02 */ /* 0x001fce0008000f00 */
[----:B--2---:R-:W-:Y:S05]  /*05c0*/  CALL.REL.NOINC `($__internal_5_$__cuda_sm3x_div_rn_noftz_f32_slowpath) ;  /* 0x0000000800687944 */ /* 0x004fea0003c00000 */
.L_x_109:
[----:B------:R-:W-:Y:S05]  /*05d0*/  BSYNC.RECONVERGENT B1 ;  /* 0x0000000000017941 */ /* 0x000fea0003800200 */
.L_x_108:
[----:B------:R-:W0:Y:S01]  /*05e0*/  LDC R4, c[0x0][0x3a4] ;  /* 0x0000e900ff047b82 */ /* 0x000e220000000800 */
[----:B------:R-:W1:Y:S01]  /*05f0*/  LDCU UR6, c[0x0][0x390] ;  /* 0x00007200ff0677ac */ /* 0x000e620008000800 */
[----:B0-----:R-:W-:-:S04]  /*0600*/  FADD R4, R4, R4 ;  /* 0x0000000404047221 */ /* 0x001fc80000000000 */
[----:B-1----:R-:W-:Y:S01]  /*0610*/  FMUL R21, R4, UR6 ;  /* 0x0000000604157c20 */ /* 0x002fe20008400000 */
[----:B------:R-:W0:Y:S03]  /*0620*/  LDCU UR6, c[0x0][0x38c] ;  /* 0x00007180ff0677ac */ /* 0x000e260008000800 */
[----:B------:R-:W1:Y:S01]  /*0630*/  MUFU.RCP R0, R21 ;  /* 0x0000001500007308 */ /* 0x000e620000001000 */
[----:B0-----:R-:W-:Y:S02]  /*0640*/  IMAD.U32 R24, RZ, RZ, UR6 ;  /* 0x00000006ff187e24 */ /* 0x001fe4000f8e00ff */
[----:B-1----:R-:W-:-:S05]  /*0650*/  FFMA R3, -R21, R0, 1 ;  /* 0x3f80000015037423 */ /* 0x002fca0000000100 */
[----:B------:R-:W0:Y:S01]  /*0660*/  FCHK P0, R24, R21 ;  /* 0x0000001518007302 */ /* 0x000e220000000000 */
[----:B------:R-:W-:Y:S01]  /*0670*/  FFMA R0, R0, R3, R0 ;  /* 0x0000000300007223 */ /* 0x000fe20000000000 */
[----:B--2---:R-:W-:-:S03]  /*0680*/  FADD R3, R28, -R6 ;  /* 0x800000061c037221 */ /* 0x004fc60000000000 */
[----:B------:R-:W-:Y:S01]  /*0690*/  FFMA R23, R0, UR6, RZ ;  /* 0x0000000600177c23 */ /* 0x000fe200080000ff */
[----:B------:R-:W-:-:S03]  /*06a0*/  FFMA R34, R3, -R2, R34 ;  /* 0x8000000203227223 */ /* 0x000fc60000000022 */
[----:B------:R-:W-:-:S04]  /*06b0*/  FFMA R22, -R21, R23, UR6 ;  /* 0x0000000615167e23 */ /* 0x000fc80008000117 */
[----:B------:R-:W-:Y:S01]  /*06c0*/  FFMA R23, R0, R22, R23 ;  /* 0x0000001600177223 */ /* 0x000fe20000000017 */
[----:B0-----:R-:W-:Y:S06]  /*06d0*/  @!P0 BRA `(.L_x_110) ;  /* 0x0000000000188947 */ /* 0x001fec0003800000 */
[----:B------:R-:W0:Y:S01]  /*06e0*/  LDCU UR6, c[0x0][0x38c] ;  /* 0x00007180ff0677ac */ /* 0x000e220008000800 */
[----:B------:R-:W-:Y:S02]  /*06f0*/  MOV R2, R21 ;  /* 0x0000001500027202 */ /* 0x000fe40000000f00 */
[----:B------:R-:W-:Y:S02]  /*0700*/  MOV R22, 0x730 ;  /* 0x0000073000167802 */ /* 0x000fe40000000f00 */
[----:B0-----:R-:W-:-:S07]  /*0710*/  MOV R0, UR6 ;  /* 0x0000000600007c02 */ /* 0x001fce0008000f00 */
[----:B------:R-:W-:Y:S05]  /*0720*/  CALL.REL.NOINC `($__internal_5_$__cuda_sm3x_div_rn_noftz_f32_slowpath) ;  /* 0x0000000800107944 */ /* 0x000fea0003c00000 */
[----:B------:R-:W-:-:S07]  /*0730*/  MOV R23, R2 ;  /* 0x0000000200177202 */ /* 0x000fce0000000f00 */
.L_x_110:
        /* <DEDUP_REMOVED lines=19> */
[----:B------:R-:W-:Y:S01]  /*0870*/  MOV R22, 0x8a0 ;  /* 0x000008a000167802 */ /* 0x000fe20000000f00 */
[----:B0-----:R-:W-:-:S07]  /*0880*/  IMAD.U32 R2, RZ, RZ, UR6 ;  /* 0x00000006ff027e24 */ /* 0x001fce000f8e00ff */
[----:B------:R-:W-:Y:S05]  /*0890*/  CALL.REL.NOINC `($__internal_5_$__cuda_sm3x_div_rn_noftz_f32_slowpath) ;  /* 0x0000000400b47944 */ /* 0x000fea0003c00000 */
[----:B------:R-:W-:-:S07]  /*08a0*/  MOV R3, R2 ;  /* 0x0000000200037202 */ /* 0x000fce0000000f00 */
.L_x_111:
[----:B------:R-:W0:Y:S01]  /*08b0*/  LDC R25, c[0x0][0x39c] ;  /* 0x0000e700ff197b82 */ /* 0x000e220000000800 */
[----:B------:R-:W-:Y:S01]  /*08c0*/  FADD R28, R28, R28 ;  /* 0x0000001c1c1c7221 */ /* 0x000fe20000000000 */
[----:B0-----:R-:W0:Y:S08]  /*08d0*/  MUFU.RCP R2, R25 ;  /* 0x0000001900027308 */ /* 0x001e300000001000 */
[----:B------:R-:W1:Y:S01]  /*08e0*/  FCHK P0, R0, R25 ;  /* 0x0000001900007302 */ /* 0x000e620000000000 */
[----:B0-----:R-:W-:-:S04]  /*08f0*/  FFMA R23, R2, -R25, 1 ;  /* 0x3f80000002177423 */ /* 0x001fc80000000819 */
[----:B------:R-:W-:Y:S01]  /*0900*/  FFMA R23, R2, R23, R2 ;  /* 0x0000001702177223 */ /* 0x000fe20000000002 */
[----:B------:R-:W-:-:S03]  /*0910*/  FADD R2, R29, -R28 ;  /* 0x8000001c1d027221 */ /* 0x000fc60000000000 */
[----:B------:R-:W-:Y:S01]  /*0920*/  FFMA R22, R0, R23, RZ ;  /* 0x0000001700167223 */ /* 0x000fe200000000ff */
[----:B------:R-:W-:-:S03]  /*0930*/  FADD R27, R27, R2 ;  /* 0x000000021b1b7221 */ /* 0x000fc60000000000 */
[----:B------:R-:W-:Y:S01]  /*0940*/  FFMA R2, R22, -R25, R0 ;  /* 0x8000001916027223 */ /* 0x000fe20000000000 */
[----:B------:R-:W-:-:S03]  /*0950*/  FFMA R34, R27, R3, R34 ;  /* 0x000000031b227223 */ /* 0x000fc60000000022 */
[----:B------:R-:W-:Y:S01]  /*0960*/  FFMA R27, R23, R2, R22 ;  /* 0x00000002171b7223 */ /* 0x000fe20000000016 */
[----:B-1----:R-:W-:Y:S06]  /*0970*/  @!P0 BRA `(.L_x_112) ;  /* 0x0000000000148947 */ /* 0x002fec0003800000 */
[----:B------:R-:W0:Y:S01]  /*0980*/  LDCU UR6, c[0x0][0x39c] ;  /* 0x00007380ff0677ac */ /* 0x000e220008000800 */
[----:B------:R-:W-:Y:S02]  /*0990*/  MOV R22, 0x9c0 ;  /* 0x000009c000167802 */ /* 0x000fe40000000f00 */
[----:B0-----:R-:W-:-:S07]  /*09a0*/  MOV R2, UR6 ;  /* 0x0000000600027c02 */ /* 0x001fce0008000f00 */
[----:B------:R-:W-:Y:S05]  /*09b0*/  CALL.REL.NOINC `($__internal_5_$__cuda_sm3x_div_rn_noftz_f32_slowpath) ;  /* 0x00000004006c7944 */ /* 0x000fea0003c00000 */
[----:B------:R-:W-:-:S07]  /*09c0*/  MOV R27, R2 ;  /* 0x00000002001b7202 */ /* 0x000fce0000000f00 */
.L_x_112:
[----:B------:R-:W0:Y:S01]  /*09d0*/  LDC R25, c[0x0][0x390] ;  /* 0x0000e400ff197b82 */ /* 0x000e220000000800 */
[----:B------:R-:W1:Y:S01]  /*09e0*/  LDCU UR6, c[0x0][0x38c] ;  /* 0x00007180ff0677ac */ /* 0x000e620008000800 */
[----:B------:R-:W-:Y:S01]  /*09f0*/  FADD R7, R7, -R28 ;  /* 0x8000001c07077221 */ /* 0x000fe20000000000 */
[----:B------:R-:W-:Y:S03]  /*0a00*/  BSSY.RECONVERGENT B1, `(.L_x_113) ;  /* 0x0000010000017945 */ /* 0x000fe60003800200 */
[----:B------:R-:W-:-:S04]  /*0a10*/  FADD R7, R6, R7 ;  /* 0x0000000706077221 */ /* 0x000fc80000000000 */
[----:B------:R-:W-:Y:S01]  /*0a20*/  FFMA R34, R7, R27, R34 ;  /* 0x0000001b07227223 */ /* 0x000fe20000000022 */
[----:B-1----:R-:W-:Y:S01]  /*0a30*/  FMUL R0, R12, UR6 ;  /* 0x000000060c007c20 */ /* 0x002fe20008400000 */
        /* <DEDUP_REMOVED lines=9> */
[----:B------:R-:W-:Y:S01]  /*0ad0*/  MOV R22, 0xb00 ;  /* 0x00000b0000167802 */ /* 0x000fe20000000f00 */
[----:B0-----:R-:W-:-:S07]  /*0ae0*/  IMAD.U32 R2, RZ, RZ, UR6 ;  /* 0x00000006ff027e24 */ /* 0x001fce000f8e00ff */
[----:B------:R-:W-:Y:S05]  /*0af0*/  CALL.REL.NOINC `($__internal_5_$__cuda_sm3x_div_rn_noftz_f32_slowpath) ;  /* 0x00000004001c7944 */ /* 0x000fea0003c00000 */
.L_x_114:
[----:B------:R-:W-:Y:S05]  /*0b00*/  BSYNC.RECONVERGENT B1 ;  /* 0x0000000000017941 */ /* 0x000fea0003800200 */
.L_x_113:
[----:B------:R-:W0:Y:S01]  /*0b10*/  LDC R25, c[0x0][0x394] ;  /* 0x0000e500ff197b82 */ /* 0x000e220000000800 */
[----:B------:R-:W-:Y:S01]  /*0b20*/  FADD R23, R12, -R9 ;  /* 0x800000090c177221 */ /* 0x000fe20000000000 */
[----:B------:R-:W-:Y:S01]  /*0b30*/  BSSY.RECONVERGENT B1, `(.L_x_115) ;  /* 0x000000e000017945 */ /* 0x000fe20003800200 */
[----:B0-----:R-:W0:Y:S08]  /*0b40*/  MUFU.RCP R6, R25 ;  /* 0x0000001900067308 */ /* 0x001e300000001000 */
[----:B------:R-:W1:Y:S01]  /*0b50*/  FCHK P0, R0, R25 ;  /* 0x0000001900007302 */ /* 0x000e620000000000 */
[----:B0-----:R-:W-:-:S04]  /*0b60*/  FFMA R7, R6, -R25, 1 ;  /* 0x3f80000006077423 */ /* 0x001fc80000000819 */
[----:B------:R-:W-:Y:S01]  /*0b70*/  FFMA R7, R6, R7, R6 ;  /* 0x0000000706077223 */ /* 0x000fe20000000006 */
[----:B------:R-:W-:-:S03]  /*0b80*/  FFMA R6, R23, -R2, R12 ;  /* 0x8000000217067223 */ /* 0x000fc6000000000c */
[----:B------:R-:W-:-:S04]  /*0b90*/  FFMA R22, R7, R0, RZ ;  /* 0x0000000007167223 */ /* 0x000fc800000000ff */
[----:B------:R-:W-:-:S04]  /*0ba0*/  FFMA R24, R22, -R25, R0 ;  /* 0x8000001916187223 */ /* 0x000fc80000000000 */
[----:B------:R-:W-:Y:S01]  /*0bb0*/  FFMA R2, R7, R24, R22 ;  /* 0x0000001807027223 */ /* 0x000fe20000000016 */
[----:B-1----:R-:W-:Y:S06]  /*0bc0*/  @!P0 BRA `(.L_x_116) ;  /* 0x0000000000108947 */ /* 0x002fec0003800000 */
[----:B------:R-:W0:Y:S01]  /*0bd0*/  LDCU UR6, c[0x0][0x394] ;  /* 0x00007280ff0677ac */ /* 0x000e220008000800 */
[----:B------:R-:W-:Y:S02]  /*0be0*/  MOV R22, 0xc10 ;  /* 0x00000c1000167802 */ /* 0x000fe40000000f00 */
[----:B0-----:R-:W-:-:S07]  /*0bf0*/  MOV R2, UR6 ;  /* 0x0000000600027c02 */ /* 0x001fce0008000f00 */
[----:B------:R-:W-:Y:S05]  /*0c00*/  CALL.REL.NOINC `($__internal_5_$__cuda_sm3x_div_rn_noftz_f32_slowpath) ;  /* 0x0000000000d87944 */ /* 0x000fea0003c00000 */
.L_x_116:
[----:B------:R-:W-:Y:S05]  /*0c10*/  BSYNC.RECONVERGENT B1 ;  /* 0x0000000000017941 */ /* 0x000fea0003800200 */
.L_x_115:
        /* <DEDUP_REMOVED lines=15> */
[----:B------:R-:W-:Y:S02]  /*0d10*/  MOV R2, R4 ;  /* 0x0000000400027202 */ /* 0x000fe40000000f00 */
[----:B------:R-:W-:Y:S01]  /*0d20*/  MOV R22, 0xd50 ;  /* 0x00000d5000167802 */ /* 0x000fe20000000f00 */
[----:B0-----:R-:W-:-:S07]  /*0d30*/  IMAD.U32 R0, RZ, RZ, UR6 ;  /* 0x00000006ff007e24 */ /* 0x001fce000f8e00ff */
[----:B------:R-:W-:Y:S05]  /*0d40*/  CALL.REL.NOINC `($__internal_5_$__cuda_sm3x_div_rn_noftz_f32_slowpath) ;  /* 0x0000000000887944 */ /* 0x000fea0003c00000 */
.L_x_117:
[----:B------:R-:W0:Y:S08]  /*0d50*/  LDC R7, c[0x0][0x384] ;  /* 0x0000e100ff077b82 */ /* 0x000e300000000800 */
[----:B------:R-:W1:Y:S01]  /*0d60*/  LDC.64 R22, c[0x0][0x3b8] ;  /* 0x0000ee00ff167b82 */ /* 0x000e620000000a00 */
[----:B0-----:R-:W-:-:S06]  /*0d70*/  IMAD.WIDE R20, R7, 0x4, R20 ;  /* 0x0000000407147825 */ /* 0x001fcc00078e0214 */
[----:B------:R-:W2:Y:S01]  /*0d80*/  LDG.E R20, desc[UR8][R20.64] ;  /* 0x0000000814147981 */ /* 0x000ea2000c1e1900 */
[----:B-1----:R-:W-:-:S06]  /*0d90*/  IMAD.WIDE R22, R11, 0x4, R22 ;  /* 0x000000040b167825 */ /* 0x002fcc00078e0216 */
[----:B------:R-:W2:Y:S01]  /*0da0*/  LDG.E R23, desc[UR8][R22.64] ;  /* 0x0000000816177981 */ /* 0x000ea2000c1e1900 */
[----:B------:R-:W-:-:S04]  /*0db0*/  FADD R11, R12, R12 ;  /* 0x0000000c0c0b7221 */ /* 0x000fc80000000000 */
[--C-:B------:R-:W-:Y:S01]  /*0dc0*/  FADD R10, R10, -R11.reuse ;  /* 0x8000000b0a0a7221 */ /* 0x100fe20000000000 */
[----:B------:R-:W-:-:S03]  /*0dd0*/  FADD R8, R8, -R11 ;  /* 0x8000000b08087221 */ /* 0x000fc60000000000 */
[----:B------:R-:W-:Y:S01]  /*0de0*/  FADD R9, R9, R10 ;  /* 0x0000000a09097221 */ /* 0x000fe20000000000 */
[----:B------:R-:W-:Y:S01]  /*0df0*/  FADD R5, R5, R8 ;  /* 0x0000000805057221 */ /* 0x000fe20000000000 */
[----:B--2---:R-:W-:-:S04]  /*0e00*/  FADD R7, R20, -R23 ;  /* 0x8000001714077221 */ /* 0x004fc80000000000 */
[----:B------:R-:W-:-:S04]  /*0e10*/  FFMA R2, R7, -R2, R6 ;  /* 0x8000000207027223 */ /* 0x000fc80000000006 */
[----:B------:R-:W-:-:S04]  /*0e20*/  FFMA R2, R9, R3, R2 ;  /* 0x0000000309027223 */ /* 0x000fc80000000002 */
[----:B------:R-:W-:-:S07]  /*0e30*/  FFMA R27, R5, R27, R2 ;  /* 0x0000001b051b7223 */ /* 0x000fce0000000002 */
.L_x_105:
[----:B------:R-:W-:Y:S05]  /*0e40*/  BSYNC.RECONVERGENT B0 ;  /* 0x0000000000007941 */ /* 0x000fea0003800200 */
.L_x_104:
[----:B------:R-:W-:Y:S08]  /*0e50*/  BAR.SYNC.DEFER_BLOCKING 0x0 ;  /* 0x0000000000007b1d */ /* 0x000ff00000010000 */
[----:B------:R-:W-:Y:S08]  /*0e60*/  BAR.SYNC.DEFER_BLOCKING 0x0 ;  /* 0x0000000000007b1d */ /* 0x000ff00000010000 */
[----:B------:R-:W-:Y:S08]  /*0e70*/  BAR.SYNC.DEFER_BLOCKING 0x0 ;  /* 0x0000000000007b1d */ /* 0x000ff00000010000 */
[----:B------:R-:W-:Y:S08]  /*0e80*/  BAR.SYNC.DEFER_BLOCKING 0x0 ;  /* 0x0000000000007b1d */ /* 0x000ff00000010000 */
[----:B------:R-:W-:Y:S01]  /*0e90*/  BAR.SYNC.DEFER_BLOCKING 0x0 ;  /* 0x0000000000007b1d */ /* 0x000fe20000010000 */
[----:B------:R-:W-:-:S02]  /*0ea0*/  ISETP.NE.AND P0, PT, R15, RZ, PT ;  /* 0x000000ff0f00720c */ /* 0x000fc40003f05270 */
[C---:B------:R-:W-:Y:S02]  /*0eb0*/  ISETP.NE.AND P1, PT, R14.reuse, R13, PT ;  /* 0x0000000d0e00720c */ /* 0x040fe40003f25270 */
[----:B------:R-:W-:Y:S02]  /*0ec0*/  ISETP.EQ.OR P0, PT, R14, RZ, !P0 ;  /* 0x000000ff0e00720c */ /* 0x000fe40004702670 */
[----:B------:R-:W-:Y:S02]  /*0ed0*/  FSEL R34, R34, RZ, P1 ;  /* 0x000000ff22227208 */ /* 0x000fe40000800000 */
[----:B------:R-:W-:Y:S02]  /*0ee0*/  ISETP.NE.AND P2, PT, R15, UR5, PT ;  /* 0x000000050f007c0c */ /* 0x000fe4000bf45270 */
[----:B------:R-:W-:Y:S02]  /*0ef0*/  FSEL R27, R27, RZ, P1 ;  /* 0x000000ff1b1b7208 */ /* 0x000fe40000800000 */
[----:B------:R-:W-:-:S02]  /*0f00*/  FSEL R34, R34, RZ, !P0 ;  /* 0x000000ff22227208 */ /* 0x000fc40004000000 */
[----:B------:R-:W-:Y:S02]  /*0f10*/  FSEL R27, R27, RZ, P2 ;  /* 0x000000ff1b1b7208 */ /* 0x000fe40001000000 */
[----:B0-----:R-:W-:Y:S02]  /*0f20*/  FSEL R3, R34, 1, P2 ;  /* 0x3f80000022037808 */ /* 0x001fe40001000000 */
[----:B------:R-:W-:-:S03]  /*0f30*/  FSEL R27, R27, RZ, !P0 ;  /* 0x000000ff1b1b7208 */ /* 0x000fc60004000000 */
[----:B------:R-:W-:Y:S04]  /*0f40*/  STG.E desc[UR8][R16.64], R3 ;  /* 0x0000000310007986 */ /* 0x000fe8000c101908 */
[----:B------:R-:W-:Y:S01]  /*0f50*/  STG.E desc[UR8][R18.64], R27 ;  /* 0x0000001b12007986 */ /* 0x000fe2000c101908 */
[----:B------:R-:W-:Y:S05]  /*0f60*/  EXIT ;  /* 0x000000000000794d */ /* 0x000fea0003800000 */
        .weak           $__internal_5_$__cuda_sm3x_div_rn_noftz_f32_slowpath
        .type           $__internal_5_$__cuda_sm3x_div_rn_noftz_f32_slowpath,@function
        .size           $__internal_5_$__cuda_sm3x_div_rn_noftz_f32_slowpath,(.L_x_135 - $__internal_5_$__cuda_sm3x_div_rn_noftz_f32_slowpath)
$__internal_5_$__cuda_sm3x_div_rn_noftz_f32_slowpath:
        /* <DEDUP_REMOVED lines=18> */
[----:B------:R-:W-:Y:S02]  /*1090*/  FSETP.NEU.FTZ.AND P2, PT, |R0|, +INF , PT ;  /* 0x7f8000000000780b */ /* 0x000fe40003f5d200 */
        /* <DEDUP_REMOVED lines=9> */
[----:B------:R-:W-:-:S04]  /*1130*/  IADD3 R24, PT, PT, R26, -0x1, RZ ;  /* 0xffffffff1a187810 */ /* 0x000fc80007ffe0ff */
[----:B------:R-:W-:Y:S02]  /*1140*/  ISETP.GE.AND P0, PT, R24, RZ, PT ;  /* 0x000000ff1800720c */ /* 0x000fe40003f06270 */
[----:B------:R-:W-:-:S04]  /*1150*/  IADD3 R24, PT, PT, R23, -0x1, RZ ;  /* 0xffffffff17187810 */ /* 0x000fc80007ffe0ff */
[----:B------:R-:W-:-:S07]  /*1160*/  ISETP.GE.AND P1, PT, R24, RZ, PT ;  /* 0x000000ff1800720c */ /* 0x000fce0003f26270 */
[----:B------:R-:W-:Y:S01]  /*1170*/  @P0 MOV R24, RZ ;  /* 0x000000ff00180202 */ /* 0x000fe20000000f00 */
[----:B------:R-:W-:Y:S02]  /*1180*/  @!P0 IMAD.MOV.U32 R24, RZ, RZ, -0x40 ;  /* 0xffffffc0ff188424 */ /* 0x000fe400078e00ff */
[----:B------:R-:W-:-:S03]  /*1190*/  @!P0 FFMA R33, R0, 1.84467440737095516160e+19, RZ ;  /* 0x5f80000000218823 */ /* 0x000fc600000000ff */
[----:B------:R-:W-:Y:S01]  /*11a0*/  @!P1 FFMA R2, R2, 1.84467440737095516160e+19, RZ ;  /* 0x5f80000002029823 */ /* 0x000fe200000000ff */
[----:B------:R-:W-:-:S07]  /*11b0*/  @!P1 IADD3 R24, PT, PT, R24, 0x40, RZ ;  /* 0x0000004018189810 */ /* 0x000fce0007ffe0ff */
.L_x_119:
[----:B------:R-:W-:Y:S01]  /*11c0*/  LEA R35, R23, 0xc0800000, 0x17 ;  /* 0xc080000017237811 */ /* 0x000fe200078eb8ff */
[----:B------:R-:W-:Y:S01]  /*11d0*/  BSSY.RECONVERGENT B3, `(.L_x_124) ;  /* 0x0000036000037945 */ /* 0x000fe20003800200 */
[----:B------:R-:W-:Y:S02]  /*11e0*/  IADD3 R26, PT, PT, R26, -0x7f, RZ ;  /* 0xffffff811a1a7810 */ /* 0x000fe40007ffe0ff */
[----:B------:R-:W-:-:S03]  /*11f0*/  IADD3 R35, PT, PT, -R35, R2, RZ ;  /* 0x0000000223237210 */ /* 0x000fc60007ffe1ff */
[C---:B------:R-:W-:Y:S01]  /*1200*/  IMAD R2, R26.reuse, -0x800000, R33 ;  /* 0xff8000001a027824 */ /* 0x040fe200078e0221 */
[----:B------:R-:W0:Y:S01]  /*1210*/  MUFU.RCP R30, R35 ;  /* 0x00000023001e7308 */ /* 0x000e220000001000 */
[----:B------:R-:W-:Y:S01]  /*1220*/  FADD.FTZ R31, -R35, -RZ ;  /* 0x800000ff231f7221 */ /* 0x000fe20000010100 */
[----:B------:R-:W-:-:S05]  /*1230*/  IADD3 R33, PT, PT, R26, 0x7f, -R23 ;  /* 0x0000007f1a217810 */ /* 0x000fca0007ffe817 */
        /* <DEDUP_REMOVED lines=28> */
[----:B------:R-:W-:Y:S01]  /*1400*/  ISETP.NE.AND P1, PT, R23, RZ, PT ;  /* 0x000000ff1700720c */ /* 0x000fe20003f25270 */
[----:B------:R-:W-:Y:S01]  /*1410*/  IMAD.MOV R23, RZ, RZ, -R23 ;  /* 0x000000ffff177224 */ /* 0x000fe200078e0a17 */
[----:B------:R-:W-:-:S02]  /*1420*/  SHF.L.U32 R25, R24, R25, RZ ;  /* 0x0000001918197219 */ /* 0x000fc400000006ff */
[----:B------:R-:W-:Y:S02]  /*1430*/  FSETP.NEU.FTZ.AND P0, PT, R26, R31, PT ;  /* 0x0000001f1a00720b */ /* 0x000fe40003f1d000 */
[----:B------:R-:W-:Y:S02]  /*1440*/  SEL R23, R23, RZ, P2 ;  /* 0x000000ff17177207 */ /* 0x000fe40001000000 */
[----:B------:R-:W-:Y:S02]  /*1450*/  ISETP.NE.AND P1, PT, R25, RZ, P1 ;  /* 0x000000ff1900720c */ /* 0x000fe40000f25270 */
[----:B------:R-:W-:Y:S02]  /*1460*/  SHF.R.U32.HI R26, RZ, R23, R24 ;  /* 0x00000017ff1a7219 */ /* 0x000fe40000011618 */
[----:B------:R-:W-:Y:S02]  /*1470*/  PLOP3.LUT P0, PT, P0, P1, PT, 0xf8, 0x8f ;  /* 0x00000000008f781c */ /* 0x000fe40000703f70 */
[----:B------:R-:W-:-:S02]  /*1480*/  SHF.R.U32.HI R24, RZ, 0x1, R26 ;  /* 0x00000001ff187819 */ /* 0x000fc4000001161a */
[----:B------:R-:W-:-:S04]  /*1490*/  SEL R23, RZ, 0x1, !P0 ;  /* 0x00000001ff177807 */ /* 0x000fc80004000000 */
[----:B------:R-:W-:-:S04]  /*14a0*/  LOP3.LUT R23, R23, 0x1, R24, 0xf8, !PT ;  /* 0x0000000117177812 */ /* 0x000fc800078ef818 */
[----:B------:R-:W-:-:S04]  /*14b0*/  LOP3.LUT R23, R23, R26, RZ, 0xc0, !PT ;  /* 0x0000001a17177212 */ /* 0x000fc800078ec0ff */
[----:B------:R-:W-:-:S04]  /*14c0*/  IADD3 R23, PT, PT, R24, R23, RZ ;  /* 0x0000001718177210 */ /* 0x000fc80007ffe0ff */
[----:B------:R-:W-:Y:S01]  /*14d0*/  LOP3.LUT R2, R23, R2, RZ, 0xfc, !PT ;  /* 0x0000000217027212 */ /* 0x000fe200078efcff */
[----:B------:R-:W-:Y:S06]  /*14e0*/  BRA `(.L_x_127) ;  /* 0x0000000000107947 */ /* 0x000fec0003800000 */
.L_x_126:
[----:B------:R-:W-:-:S04]  /*14f0*/  LOP3.LUT R2, R2, 0x80000000, RZ, 0xc0, !PT ;  /* 0x8000000002027812 */ /* 0x000fc800078ec0ff */
[----:B------:R-:W-:Y:S01]  /*1500*/  LOP3.LUT R2, R2, 0x7f800000, RZ, 0xfc, !PT ;  /* 0x7f80000002027812 */ /* 0x000fe200078efcff */
[----:B------:R-:W-:Y:S06]  /*1510*/  BRA `(.L_x_127) ;  /* 0x0000000000047947 */ /* 0x000fec0003800000 */
.L_x_125:
[----:B------:R-:W-:-:S07]  /*1520*/  LEA R2, R33, R2, 0x17 ;  /* 0x0000000221027211 */ /* 0x000fce00078eb8ff */
.L_x_127:
[----:B------:R-:W-:Y:S05]  /*1530*/  BSYNC.RECONVERGENT B3 ;  /* 0x0000000000037941 */ /* 0x000fea0003800200 */
.L_x_124:
[----:B------:R-:W-:Y:S05]  /*1540*/  BRA `(.L_x_128) ;  /* 0x0000000000207947 */ /* 0x000fea0003800000 */
.L_x_123:
[----:B------:R-:W-:-:S04]  /*1550*/  LOP3.LUT R2, R2, 0x80000000, R33, 0x48, !PT ;  /* 0x8000000002027812 */ /* 0x000fc800078e4821 */
[----:B------:R-:W-:Y:S01]  /*1560*/  LOP3.LUT R2, R2, 0x7f800000, RZ, 0xfc, !PT ;  /* 0x7f80000002027812 */ /* 0x000fe200078efcff */
[----:B------:R-:W-:Y:S06]  /*1570*/  BRA `(.L_x_128) ;  /* 0x0000000000147947 */ /* 0x000fec0003800000 */
.L_x_122:
[----:B------:R-:W-:Y:S01]  /*1580*/  LOP3.LUT R2, R2, 0x80000000, R33, 0x48, !PT ;  /* 0x8000000002027812 */ /* 0x000fe200078e4821 */
[----:B------:R-:W-:Y:S06]  /*1590*/  BRA `(.L_x_128) ;  /* 0x00000000000c7947 */ /* 0x000fec0003800000 */
.L_x_121:
[----:B------:R-:W0:Y:S01]  /*15a0*/  MUFU.RSQ R2, -QNAN ;  /* 0xffc0000000027908 */ /* 0x000e220000001400 */
[----:B------:R-:W-:Y:S05]  /*15b0*/  BRA `(.L_x_128) ;  /* 0x0000000000047947 */ /* 0x000fea0003800000 */
.L_x_120:
[----:B------:R-:W-:-:S07]  /*15c0*/  FADD.FTZ R2, R0, R2 ;  /* 0x0000000200027221 */ /* 0x000fce0000010000 */
.L_x_128:
[----:B------:R-:W-:Y:S05]  /*15d0*/  BSYNC.RECONVERGENT B2 ;  /* 0x0000000000027941 */ /* 0x000fea0003800200 */
.L_x_118:
[----:B------:R-:W-:-:S04]  /*15e0*/  HFMA2 R23, -RZ, RZ, 0, 0 ;  /* 0x00000000ff177431 */ /* 0x000fc800000001ff */
[----:B0-----:R-:W-:Y:S05]  /*15f0*/  RET.REL.NODEC R22 `(_Z8updateUViiifffffffPfS_S_) ;  /* 0xffffffe816807950 */ /* 0x001fea0003c3ffff */
.L_x_129:
        /* <DEDUP_REMOVED lines=16> */
.L_x_135:


//--------------------- .nv.shared._Z10updateP_GMiiffPfS_S_ --------------------------
	.section	.nv.shared._Z10updateP_GMiiffPfS_S_,"aw",@nobits
	.sectionflags	@""
	.align	16
	.zero		1024


//--------------------- .nv.shared.reserved.0     --------------------------
	.section	.nv.shared.reserved.0,"aw",@nobits
	.weak		__nv_reservedSMEM_offset_0_alias
	.size		__nv_reservedSMEM_offset_0_alias, 0, 64
	.other		__nv_reservedSMEM_offset_0_alias,@"STO_CUDA_RESERVED_SHARED STV_DEFAULT"
__nv_reservedSMEM_offset_0_alias:
	.zero		0
	.zero		64


//--------------------- .nv.shared._Z6copyPNiiPfS_ --------------------------
	.section	.nv.shared._Z6copyPNiiPfS_,"aw",@nobits
	.sectionflags	@""
	.align	16
	.zero		1024


//--------------------- .nv.shared._Z8copyUnVniiPfS_S_S_ --------------------------
	.section	.nv.shared._Z8copyUnVniiPfS_S_S_,"aw",@nobits
	.sectionflags	@""
	.align	16
	.zero		1024


//--------------------- .nv.shared._Z11updateUV_GMiifffffffPfS_S_S_S_ --------------------------
	.section	.nv.shared._Z11updateUV_GMiifffffffPfS_S_S_S_,"aw",@nobits
	.sectionflags	@""
	.align	16
	.zero		1024


//--------------------- .nv.shared._Z17updateUV_TBBoundsiiiPfS_ --------------------------
	.section	.nv.shared._Z17updateUV_TBBoundsiiiPfS_,"aw",@nobits
	.sectionflags	@""
	.align	16
	.zero		1024


//--------------------- .nv.shared._Z17updateUV_RLBoundsiiPfS_ --------------------------
	.section	.nv.shared._Z17updateUV_RLBoundsiiPfS_,"aw",@nobits
	.sectionflags	@""
	.align	16
	.zero		1024


//--------------------- .nv.shared._Z13updateP_LinesiiiPf --------------------------
	.section	.nv.shared._Z13updateP_LinesiiiPf,"aw",@nobits
	.sectionflags	@""
	.align	16
	.zero		1024


//--------------------- .nv.shared._Z12updateP_ColsiiPf --------------------------
	.section	.nv.shared._Z12updateP_ColsiiPf,"aw",@nobits
	.sectionflags	@""
	.align	16
	.zero		1024


//--------------------- .nv.shared._Z11init_arraysiiPfS_S_ --------------------------
	.section	.nv.shared._Z11init_arraysiiPfS_S_,"aw",@nobits
	.sectionflags	@""
	.align	16
	.zero		1024


//--------------------- .nv.shared._Z8computeBiiffffPfS_S_ --------------------------
	.section	.nv.shared._Z8computeBiiffffPfS_S_,"aw",@nobits
	.sectionflags	@""
	.align	16
	.zero		1024


//--------------------- .nv.shared._Z7updatePiiiiffPfS_ --------------------------
	.section	.nv.shared._Z7updatePiiiiffPfS_,"aw",@nobits
	.sectionflags	@""
	.align	16
	.zero		1024


//--------------------- .nv.shared._Z8updateUViiifffffffPfS_S_ --------------------------
	.section	.nv.shared._Z8updateUViiifffffffPfS_S_,"aw",@nobits
	.sectionflags	@""
	.align	16
	.zero		1024


//--------------------- .nv.constant0._Z10updateP_GMiiffPfS_S_ --------------------------
	.section	.nv.constant0._Z10updateP_GMiiffPfS_S_,"a",@progbits
	.sectionflags	@""
	.align	4
.nv.constant0._Z10updateP_GMiiffPfS_S_:
	.zero		936


//--------------------- .nv.constant0._Z6copyPNiiPfS_ --------------------------
	.section	.nv.constant0._Z6copyPNiiPfS_,"a",@progbits
	.sectionflags	@""
	.align	4
.nv.constant0._Z6copyPNiiPfS_:
	.zero		920


//--------------------- .nv.constant0._Z8copyUnVniiPfS_S_S_ --------------------------
	.section	.nv.constant0._Z8copyUnVniiPfS_S_S_,"a",@progbits
	.sectionflags	@""
	.align	4
.nv.constant0._Z8copyUnVniiPfS_S_S_:
	.zero		936


//--------------------- .nv.constant0._Z11updateUV_GMiifffffffPfS_S_S_S_ --------------------------
	.section	.nv.constant0._Z11updateUV_GMiifffffffPfS_S_S_S_,"a",@progbits
	.sectionflags	@""
	.align	4
.nv.constant0._Z11updateUV_GMiifffffffPfS_S_S_S_:
	.zero		976


//--------------------- .nv.constant0._Z17updateUV_TBBoundsiiiPfS_ --------------------------
	.section	.nv.constant0._Z17updateUV_TBBoundsiiiPfS_,"a",@progbits
	.sectionflags	@""
	.align	4
.nv.constant0._Z17updateUV_TBBoundsiiiPfS_:
	.zero		928


//--------------------- .nv.constant0._Z17updateUV_RLBoundsiiPfS_ --------------------------
	.section	.nv.constant0._Z17updateUV_RLBoundsiiPfS_,"a",@progbits
	.sectionflags	@""
	.align	4
.nv.constant0._Z17updateUV_RLBoundsiiPfS_:
	.zero		920


//--------------------- .nv.constant0._Z13updateP_LinesiiiPf --------------------------
	.section	.nv.constant0._Z13updateP_LinesiiiPf,"a",@progbits
	.sectionflags	@""
	.align	4
.nv.constant0._Z13updateP_LinesiiiPf:
	.zero		920


//--------------------- .nv.constant0._Z12updateP_ColsiiPf --------------------------
	.section	.nv.constant0._Z12updateP_ColsiiPf,"a",@progbits
	.sectionflags	@""
	.align	4
.nv.constant0._Z12updateP_ColsiiPf:
	.zero		912


//--------------------- .nv.constant0._Z11init_arraysiiPfS_S_ --------------------------
	.section	.nv.constant0._Z11init_arraysiiPfS_S_,"a",@progbits
	.sectionflags	@""
	.align	4
.nv.constant0._Z11init_arraysiiPfS_S_:
	.zero		928


//--------------------- .nv.constant0._Z8computeBiiffffPfS_S_ --------------------------
	.section	.nv.constant0._Z8computeBiiffffPfS_S_,"a",@progbits
	.sectionflags	@""
	.align	4
.nv.constant0._Z8computeBiiffffPfS_S_:
	.zero		944


//--------------------- .nv.constant0._Z7updatePiiiiffPfS_ --------------------------
	.section	.nv.constant0._Z7updatePiiiiffPfS_,"a",@progbits
	.sectionflags	@""
	.align	4
.nv.constant0._Z7updatePiiiiffPfS_:
	.zero		936


//--------------------- .nv.constant0._Z8updateUViiifffffffPfS_S_ --------------------------
	.section	.nv.constant0._Z8updateUViiifffffffPfS_S_,"a",@progbits
	.sectionflags	@""
	.align	4
.nv.constant0._Z8updateUViiifffffffPfS_S_:
	.zero		960


//--------------------- SYMBOLS --------------------------

	.type		.nv.reservedSmem.offset0,@object
	.size		.nv.reservedSmem.offset0,0x4
	.type		.nv.reservedSmem.cap,@object
	.size		.nv.reservedSmem.cap,0x4
